def gluon_wgmma(
    a_ptr,
    b_ptr,
    c_ptr,
    M,
    N,
    K,
    stride_am,
    stride_bk,
    stride_cm,
    BLOCK_M: gl.constexpr,
    BLOCK_N: gl.constexpr,
    BLOCK_K: gl.constexpr,
    DTYPE: gl.constexpr,
    A_LAYOUT: gl.constexpr,
    B_LAYOUT: gl.constexpr,
    C_LAYOUT: gl.constexpr,
    B_SHAPE: gl.constexpr,
    TRANS_B: gl.constexpr,
    NUM_BUFFERS: gl.constexpr,
    NUM_WARPS: gl.constexpr,
):
    a_desc = tma.make_tensor_descriptor(
        a_ptr, [M, K], [stride_am, 1], [BLOCK_M, BLOCK_K], A_LAYOUT
    )
    b_desc = tma.make_tensor_descriptor(
        b_ptr,
        [N, K] if TRANS_B else [K, N],
        [stride_bk, 1],
        B_SHAPE,
        B_LAYOUT,
    )
    c_desc = tma.make_tensor_descriptor(
        c_ptr, [M, N], [stride_cm, 1], [BLOCK_M, BLOCK_N], C_LAYOUT
    )

    a_bufs = gl.allocate_shared_memory(
        DTYPE, [NUM_BUFFERS, BLOCK_M, BLOCK_K], A_LAYOUT
    )
    b_bufs = gl.allocate_shared_memory(DTYPE, [NUM_BUFFERS] + B_SHAPE, B_LAYOUT)

    pid_m = gl.program_id(0)
    pid_n = gl.program_id(1)
    off_m = pid_m * BLOCK_M
    off_n = pid_n * BLOCK_N

    mma_layout: gl.constexpr = pick_wgmma_layout(DTYPE, BLOCK_M, BLOCK_N, NUM_WARPS)
    acc = warpgroup_mma_init(
        gl.zeros((BLOCK_M, BLOCK_N), dtype=gl.float32, layout=mma_layout)
    )

    bars = gl.allocate_shared_memory(
        gl.int64, [NUM_BUFFERS, 1], mbarrier.MBarrierLayout()
    )
    for i in gl.static_range(NUM_BUFFERS):
        mbarrier.init(bars.index(i), count=1)
    idx = 0
    phase = 0

    for k in range(0, K, BLOCK_K):
        a = a_bufs.index(idx)
        b = b_bufs.index(idx)
        bar = bars.index(idx)
        mbarrier.expect(bar, a_desc.block_type.nbytes + b_desc.block_type.nbytes)
        tma.async_copy_global_to_shared(a_desc, [off_m, k], bar, a)
        tma.async_copy_global_to_shared(
            b_desc, [off_n, k] if TRANS_B else [k, off_n], bar, b
        )
        mbarrier.wait(bar, phase=phase)

        if TRANS_B:
            b = b.permute((1, 0))
        acc = warpgroup_mma_wait(num_outstanding=0, deps=(acc,))
        acc = warpgroup_mma(a, b, acc, is_async=True)

        idx += 1
        if idx == NUM_BUFFERS:
            idx = 0
            phase ^= 1

    acc = warpgroup_mma_wait(num_outstanding=0, deps=(acc,))
    for i in gl.static_range(NUM_BUFFERS):
        mbarrier.invalidate(bars.index(i))

    c_smem = gl.allocate_shared_memory(DTYPE, [BLOCK_M, BLOCK_N], C_LAYOUT)
    c_smem.store(acc.to(DTYPE))
    fence_async_shared()
    tma.async_copy_shared_to_global(c_desc, [off_m, off_n], c_smem)
    tma.store_wait(pendings=0)

# config = {"BLOCK_K": 32, "BLOCK_M": 256, "BLOCK_N": 64, "arch": "sm_90", "dtype": "fp8e4m3", "num_buffers": 1, "num_warps": 8, "trans_b": 1}
# arch = sm_90


// ===== COMPILED SASS (sm_90a) =====

	.target	sm_90a

	.elftype	@"ET_EXEC"


//--------------------- .note.nv.tkinfo           --------------------------
	.section	.note.nv.tkinfo,"",@"SHT_NOTE"
	.sectionflags	@"SHF_NOTE_NV_TKINFO"
	.tkinfo
        /*0018*/ 	.word	0x00000002
        /*0030*/ 	.string	""
        /*0030*/ 	.string	"ptxas"
        /*0030*/ 	.string	"Cuda compilation tools, release 13.0, V13.0.88"
        /*0030*/ 	.string	"Build cuda_13.0.r13.0/compiler.36424714_0"
        /*0030*/ 	.string	"-v  -suppress-debug-info  -lineinfo  -arch sm_90a "



//--------------------- .note.nv.cuinfo           --------------------------
	.section	.note.nv.cuinfo,"",@"SHT_NOTE"
	.sectionflags	@"SHF_NOTE_NV_CUINFO"
        /*0018*/ 	.short	0x0002
        /*001a*/ 	.short	0x005a
        /*001c*/ 	.short	0x0082
	.zero		2


//--------------------- .nv.info                  --------------------------
	.section	.nv.info,"",@"SHT_CUDA_INFO"
	.align	4


	//----- nvinfo : EIATTR_REGCOUNT
	.align		4
        /*0000*/ 	.byte	0x04, 0x2f
        /*0002*/ 	.short	(.L_1 - .L_0)
	.align		4
.L_0:
        /*0004*/ 	.word	index@(gluon_wgmma)
        /*0008*/ 	.word	0x0000005a


	//----- nvinfo : EIATTR_FRAME_SIZE
	.align		4
.L_1:
        /*000c*/ 	.byte	0x04, 0x11
        /*000e*/ 	.short	(.L_3 - .L_2)
	.align		4
.L_2:
        /*0010*/ 	.word	index@(gluon_wgmma)
        /*0014*/ 	.word	0x00000000


	//----- nvinfo : EIATTR_MIN_STACK_SIZE
	.align		4
.L_3:
        /*0018*/ 	.byte	0x04, 0x12
        /*001a*/ 	.short	(.L_5 - .L_4)
	.align		4
.L_4:
        /*001c*/ 	.word	index@(gluon_wgmma)
        /*0020*/ 	.word	0x00000000
.L_5:


//--------------------- .nv.compat                --------------------------
	.section	.nv.compat,"",@"SHT_CUDA_COMPAT_INFO"
	.align	4
        /*0000*/ 	.byte	0x02, 0x09, 0x01, 0x00, 0x02, 0x02, 0x04, 0x00, 0x02, 0x05, 0x05, 0x00, 0x03, 0x07, 0x01, 0x01
        /*0010*/ 	.byte	0x02, 0x03, 0x03, 0x00, 0x02, 0x06, 0x01, 0x00, 0x04, 0x0b, 0x08, 0x00, 0x00, 0x00, 0x00, 0x00
        /*0020*/ 	.byte	0x00, 0x00, 0x00, 0x00


//--------------------- .nv.info.gluon_wgmma      --------------------------
	.section	.nv.info.gluon_wgmma,"",@"SHT_CUDA_INFO"
	.sectionflags	@""
	.align	4


	//----- nvinfo : EIATTR_CUDA_API_VERSION
	.align		4
        /*0000*/ 	.byte	0x04, 0x37
        /*0002*/ 	.short	(.L_7 - .L_6)
.L_6:
        /*0004*/ 	.word	0x00000082


	//----- nvinfo : EIATTR_KPARAM_INFO
	.align		4
.L_7:
        /*0008*/ 	.byte	0x04, 0x17
        /*000a*/ 	.short	(.L_9 - .L_8)
.L_8:
        /*000c*/ 	.word	0x00000000
        /*0010*/ 	.short	0x000a
        /*0012*/ 	.short	0x0048
        /*0014*/ 	.byte	0x00, 0xf4, 0x21, 0x00


	//----- nvinfo : EIATTR_KPARAM_INFO
	.align		4
.L_9:
        /*0018*/ 	.byte	0x04, 0x17
        /*001a*/ 	.short	(.L_11 - .L_10)
.L_10:
        /*001c*/ 	.word	0x00000000
        /*0020*/ 	.short	0x0009
        /*0022*/ 	.short	0x0040
        /*0024*/ 	.byte	0x00, 0xf4, 0x21, 0x00


	//----- nvinfo : EIATTR_KPARAM_INFO
	.align		4
.L_11:
        /*0028*/ 	.byte	0x04, 0x17
        /*002a*/ 	.short	(.L_13 - .L_12)
.L_12:
        /*002c*/ 	.word	0x00000000
        /*0030*/ 	.short	0x0008
        /*0032*/ 	.short	0x0038
        /*0034*/ 	.byte	0x00, 0xf0, 0x21, 0x00


	//----- nvinfo : EIATTR_KPARAM_INFO
	.align		4
.L_13:
        /*0038*/ 	.byte	0x04, 0x17
        /*003a*/ 	.short	(.L_15 - .L_14)
.L_14:
        /*003c*/ 	.word	0x00000000
        /*0040*/ 	.short	0x0007
        /*0042*/ 	.short	0x0030
        /*0044*/ 	.byte	0x00, 0xf0, 0x21, 0x00


	//----- nvinfo : EIATTR_KPARAM_INFO
	.align		4
.L_15:
        /*0048*/ 	.byte	0x04, 0x17
        /*004a*/ 	.short	(.L_17 - .L_16)
.L_16:
        /*004c*/ 	.word	0x00000000
        /*0050*/ 	.short	0x0006
        /*0052*/ 	.short	0x0028
        /*0054*/ 	.byte	0x00, 0xf0, 0x21, 0x00


	//----- nvinfo : EIATTR_KPARAM_INFO
	.align		4
.L_17:
        /*0058*/ 	.byte	0x04, 0x17
        /*005a*/ 	.short	(.L_19 - .L_18)
.L_18:
        /*005c*/ 	.word	0x00000000
        /*0060*/ 	.short	0x0005
        /*0062*/ 	.short	0x0020
        /*0064*/ 	.byte	0x00, 0xf0, 0x11, 0x00


	//----- nvinfo : EIATTR_KPARAM_INFO
	.align		4
.L_19:
        /*0068*/ 	.byte	0x04, 0x17
        /*006a*/ 	.short	(.L_21 - .L_20)
.L_20:
        /*006c*/ 	.word	0x00000000
        /*0070*/ 	.short	0x0004
        /*0072*/ 	.short	0x001c
        /*0074*/ 	.byte	0x00, 0xf0, 0x11, 0x00


	//----- nvinfo : EIATTR_KPARAM_INFO
	.align		4
.L_21:
        /*0078*/ 	.byte	0x04, 0x17
        /*007a*/ 	.short	(.L_23 - .L_22)
.L_22:
        /*007c*/ 	.word	0x00000000
        /*0080*/ 	.short	0x0003
        /*0082*/ 	.short	0x0018
        /*0084*/ 	.byte	0x00, 0xf0, 0x11, 0x00


	//----- nvinfo : EIATTR_KPARAM_INFO
	.align		4
.L_23:
        /*0088*/ 	.byte	0x04, 0x17
        /*008a*/ 	.short	(.L_25 - .L_24)
.L_24:
        /*008c*/ 	.word	0x00000000
        /*0090*/ 	.short	0x0002
        /*0092*/ 	.short	0x0010
        /*0094*/ 	.byte	0x00, 0xf4, 0x21, 0x00


	//----- nvinfo : EIATTR_KPARAM_INFO
	.align		4
.L_25:
        /*0098*/ 	.byte	0x04, 0x17
        /*009a*/ 	.short	(.L_27 - .L_26)
.L_26:
        /*009c*/ 	.word	0x00000000
        /*00a0*/ 	.short	0x0001
        /*00a2*/ 	.short	0x0008
        /*00a4*/ 	.byte	0x00, 0xf4, 0x21, 0x00


	//----- nvinfo : EIATTR_KPARAM_INFO
	.align		4
.L_27:
        /*00a8*/ 	.byte	0x04, 0x17
        /*00aa*/ 	.short	(.L_29 - .L_28)
.L_28:
        /*00ac*/ 	.word	0x00000000
        /*00b0*/ 	.short	0x0000
        /*00b2*/ 	.short	0x0000
        /*00b4*/ 	.byte	0x00, 0xf4, 0x21, 0x00


	//----- nvinfo : EIATTR_SPARSE_MMA_MASK
	.align		4
.L_29:
        /*00b8*/ 	.byte	0x03, 0x50
        /*00ba*/ 	.short	0x0000


	//----- nvinfo : EIATTR_MAXREG_COUNT
	.align		4
        /*00bc*/ 	.byte	0x03, 0x1b
        /*00be*/ 	.short	0x00ff


	//----- nvinfo : EIATTR_NUM_BARRIERS
	.align		4
        /*00c0*/ 	.byte	0x02, 0x4c
        /*00c2*/ 	.byte	0x01
	.zero		1


	//----- nvinfo : EIATTR_MERCURY_ISA_VERSION
	.align		4
        /*00c4*/ 	.byte	0x03, 0x5f
        /*00c6*/ 	.short	0x0101


	//----- nvinfo : EIATTR_INT_WARP_WIDE_INSTR_OFFSETS
	.align		4
        /*00c8*/ 	.byte	0x04, 0x31
        /*00ca*/ 	.short	(.L_31 - .L_30)


	//   ....[0]....
.L_30:
        /*00cc*/ 	.word	0x000013c0


	//   ....[1]....
        /*00d0*/ 	.word	0x00001450


	//   ....[2]....
        /*00d4*/ 	.word	0x000017e0


	//   ....[3]....
        /*00d8*/ 	.word	0x000017f0


	//   ....[4]....
        /*00dc*/ 	.word	0x00001800


	//   ....[5]....
        /*00e0*/ 	.word	0x00001810


	//   ....[6]....
        /*00e4*/ 	.word	0x00001e40


	//   ....[7]....
        /*00e8*/ 	.word	0x00001e50


	//----- nvinfo : EIATTR_COOP_GROUP_MASK_REGIDS
	.align		4
.L_31:
        /*00ec*/ 	.byte	0x04, 0x29
        /*00ee*/ 	.short	(.L_33 - .L_32)


	//   ....[0]....
.L_32:
        /*00f0*/ 	.word	0xffffffff


	//   ....[1]....
        /*00f4*/ 	.word	0xffffffff


	//   ....[2]....
        /*00f8*/ 	.word	0xffffffff


	//----- nvinfo : EIATTR_COOP_GROUP_INSTR_OFFSETS
	.align		4
.L_33:
        /*00fc*/ 	.byte	0x04, 0x28
        /*00fe*/ 	.short	(.L_35 - .L_34)


	//   ....[0]....
.L_34:
        /*0100*/ 	.word	0x00000140


	//   ....[1]....
        /*0104*/ 	.word	0x00000700


	//   ....[2]....
        /*0108*/ 	.word	0x00000cf0


	//----- nvinfo : EIATTR_MBARRIER_INSTR_OFFSETS
	.align		4
.L_35:
        /*010c*/ 	.byte	0x04, 0x39
        /*010e*/ 	.short	(.L_37 - .L_36)


	//   ....[0]....
.L_36:
        /*0110*/ 	.word	0x000014e0
        /*0114*/ 	.word	0x000000ff
        /*0118*/ 	.word	0x00002800
        /*011c*/ 	.short	0x0100
        /*011e*/ 	.byte	0x08
	.zero		1


	//   ....[1]....
        /*0120*/ 	.word	0x00001920
        /*0124*/ 	.word	0x000000ff
        /*0128*/ 	.word	0x00002800
        /*012c*/ 	.short	0x010a
        /*012e*/ 	.byte	0x08
	.zero		1


	//   ....[2]....
        /*0130*/ 	.word	0x00001bb0
        /*0134*/ 	.word	0x000000ff
        /*0138*/ 	.word	0x00002800
        /*013c*/ 	.short	0x0108
        /*013e*/ 	.byte	0x08
	.zero		1


	//   ....[3]....
        /*0140*/ 	.word	0x00002050
        /*0144*/ 	.word	0x000000ff
        /*0148*/ 	.word	0x00002800
        /*014c*/ 	.short	0x010a
        /*014e*/ 	.byte	0x08
	.zero		1


	//----- nvinfo : EIATTR_NUM_MBARRIERS
	.align		4
.L_37:
        /*0150*/ 	.byte	0x03, 0x38
        /*0152*/ 	.short	0x0001


	//----- nvinfo : EIATTR_EXIT_INSTR_OFFSETS
	.align		4
        /*0154*/ 	.byte	0x04, 0x1c
        /*0156*/ 	.short	(.L_39 - .L_38)


	//   ....[0]....
.L_38:
        /*0158*/ 	.word	0x00002040


	//----- nvinfo : EIATTR_REQNTID
	.align		4
.L_39:
        /*015c*/ 	.byte	0x04, 0x10
        /*015e*/ 	.short	(.L_41 - .L_40)
.L_40:
        /*0160*/ 	.word	0x00000100
        /*0164*/ 	.word	0x00000001
        /*0168*/ 	.word	0x00000001


	//----- nvinfo : EIATTR_CRS_STACK_SIZE
	.align		4
.L_41:
        /*016c*/ 	.byte	0x04, 0x1e
        /*016e*/ 	.short	(.L_43 - .L_42)
.L_42:
        /*0170*/ 	.word	0x00000000


	//----- nvinfo : EIATTR_CBANK_PARAM_SIZE
	.align		4
.L_43:
        /*0174*/ 	.byte	0x03, 0x19
        /*0176*/ 	.short	0x0050


	//----- nvinfo : EIATTR_PARAM_CBANK
	.align		4
        /*0178*/ 	.byte	0x04, 0x0a
        /*017a*/ 	.short	(.L_45 - .L_44)
	.align		4
.L_44:
        /*017c*/ 	.word	index@(.nv.constant0.gluon_wgmma)
        /*0180*/ 	.short	0x0210
        /*0182*/ 	.short	0x0050


	//----- nvinfo : EIATTR_SW_WAR
	.align		4
.L_45:
        /*0184*/ 	.byte	0x04, 0x36
        /*0186*/ 	.short	(.L_47 - .L_46)
.L_46:
        /*0188*/ 	.word	0x00000008
.L_47:


//--------------------- .nv.callgraph             --------------------------
	.section	.nv.callgraph,"",@"SHT_CUDA_CALLGRAPH"
	.align	4
	.sectionentsize	8
	.align		4
        /*0000*/ 	.word	0x00000000
	.align		4
        /*0004*/ 	.word	0xffffffff
	.align		4
        /*0008*/ 	.word	0x00000000
	.align		4
        /*000c*/ 	.word	0xfffffffe
	.align		4
        /*0010*/ 	.word	0x00000000
	.align		4
        /*0014*/ 	.word	0xfffffffd
	.align		4
        /*0018*/ 	.word	0x00000000
	.align		4
        /*001c*/ 	.word	0xfffffffc


//--------------------- .text.gluon_wgmma         --------------------------
	.section	.text.gluon_wgmma,"ax",@progbits
	.align	128
        .global         gluon_wgmma
        .type           gluon_wgmma,@function
        .size           gluon_wgmma,(.L_x_53 - gluon_wgmma)
        .other          gluon_wgmma,@"STO_CUDA_ENTRY STV_DEFAULT"
gluon_wgmma:
.text.gluon_wgmma:
[----:B------:R-:W-:Y:S01]  /*0000*/  LDC R1, c[0x0][0x28] ;  /* 0x00000a00ff017b82 */ /* 0x000fe20000000800 */
[----:B------:R-:W1:Y:S07]  /*0010*/  S2R R0, SR_TID.X ;  /* 0x0000000000007919 */ /* 0x000e6e0000002100 */
[----:B------:R-:W2:Y:S01]  /*0020*/  S2UR UR4, SR_CgaCtaId ;  /* 0x00000000000479c3 */ /* 0x000ea20000008800 */
[----:B------:R-:W-:Y:S01]  /*0030*/  UMOV UR8, 0x400 ;  /* 0x0000040000087882 */ /* 0x000fe20000000000 */
[----:B------:R-:W-:Y:S01]  /*0040*/  ULDC UR6, c[0x0][0xc] ;  /* 0x0000030000067ab9 */ /* 0x000fe20000000800 */
[----:B------:R-:W-:Y:S01]  /*0050*/  ULDC.64 UR16, c[0x0][0x250] ;  /* 0x0000940000107ab9 */ /* 0x000fe20000000a00 */
[----:B------:R-:W-:Y:S04]  /*0060*/  BSSY B0, `(.L_x_0) ;  /* 0x000001d000007945 */ /* 0x000fe80003800000 */
[----:B------:R-:W3:Y:S08]  /*0070*/  LDC R12, c[0x0][0x230] ;  /* 0x00008c00ff0c7b82 */ /* 0x000ef00000000800 */
[----:B------:R-:W-:Y:S08]  /*0080*/  S2UR UR27, SR_CTAID.Y ;  /* 0x00000000001b79c3 */ /* 0x000ff00000002600 */
[----:B------:R-:W4:Y:S01]  /*0090*/  S2UR UR5, SR_CTAID.Z ;  /* 0x00000000000579c3 */ /* 0x000f220000002700 */
[----:B--2---:R-:W-:-:S03]  /*00a0*/  ULEA UR8, UR4, UR8, 0x18 ;  /* 0x0000000804087291 */ /* 0x004fc6000f8ec03f */
[----:B------:R-:W-:Y:S01]  /*00b0*/  ULDC UR4, c[0x0][0x10] ;  /* 0x0000040000047ab9 */ /* 0x000fe20000000800 */
[----:B-1----:R-:W-:-:S03]  /*00c0*/  LOP3.LUT R2, R0, 0xff, RZ, 0xc0, !PT ;  /* 0x000000ff00027812 */ /* 0x002fc600078ec0ff */
[----:B------:R-:W1:Y:S01]  /*00d0*/  S2UR UR26, SR_CTAID.X ;  /* 0x00000000001a79c3 */ /* 0x000e620000002500 */
[----:B---3--:R-:W-:Y:S01]  /*00e0*/  VIADD R8, R12, 0xffffffff ;  /* 0xffffffff0c087836 */ /* 0x008fe20000000000 */
[C---:B------:R-:W-:Y:S02]  /*00f0*/  ISETP.GE.U32.AND P0, PT, R2.reuse, 0x20, PT ;  /* 0x000000200200780c */ /* 0x040fe40003f06070 */
[C---:B------:R-:W-:Y:S02]  /*0100*/  ISETP.NE.U32.AND P2, PT, R2.reuse, RZ, PT ;  /* 0x000000ff0200720c */ /* 0x040fe40003f45070 */
[----:B------:R-:W-:Y:S02]  /*0110*/  LEA R4, R2, UR8, 0x2 ;  /* 0x0000000802047c11 */ /* 0x000fe4000f8e10ff */
[----:B------:R-:W2:Y:S07]  /*0120*/  LDC R3, c[0x0][0x228] ;  /* 0x00008a00ff037b82 */ /* 0x000eae0000000800 */
[----:B------:R3:W-:Y:S01]  /*0130*/  @!P0 STS [R4], RZ ;  /* 0x000000ff04008388 */ /* 0x0007e20000000800 */
[----:B------:R-:W-:-:S03]  /*0140*/  NOP ;  /* 0x0000000000007918 */ /* 0x000fc60000000000 */
[----:B------:R3:W-:Y:S01]  /*0150*/  @!P2 STS [UR8+0x20], R8 ;  /* 0x00002008ff00a988 */ /* 0x0007e20008000808 */
[----:B----4-:R-:W-:-:S04]  /*0160*/  UIMAD UR4, UR5, UR4, UR27 ;  /* 0x00000004050472a4 */ /* 0x010fc8000f8e021b */
[----:B-1----:R-:W-:-:S04]  /*0170*/  UIMAD UR4, UR4, UR6, UR26 ;  /* 0x00000006040472a4 */ /* 0x002fc8000f8e021a */
[----:B------:R-:W-:Y:S01]  /*0180*/  UIMAD UR6, UR4, 0x180, URZ ;  /* 0x00000180040678a4 */ /* 0x000fe2000f8e023f */
[----:B--2---:R-:W-:-:S03]  /*0190*/  VIADD R3, R3, 0xffffffff ;  /* 0xffffffff03037836 */ /* 0x004fc60000000000 */
[----:B------:R-:W-:-:S04]  /*01a0*/  UIADD3 UR24, UP0, UR6, UR16, URZ ;  /* 0x0000001006187290 */ /* 0x000fc8000ff1e03f */
[----:B------:R-:W-:Y:S01]  /*01b0*/  ULEA.HI.X.SX32 UR25, UR6, UR17, 0x1, UP0 ;  /* 0x0000001106197291 */ /* 0x000fe200080f0e3f */
[----:B---3--:R-:W-:Y:S11]  /*01c0*/  @P2 BRA `(.L_x_1) ;  /* 0x0000000000182947 */ /* 0x008ff60003800000 */
[----:B------:R-:W1:Y:S01]  /*01d0*/  LDS R5, [UR8+0x8] ;  /* 0x00000808ff057984 */ /* 0x000e620008000800 */
[----:B------:R-:W2:Y:S01]  /*01e0*/  LDC.64 R10, c[0x0][0x210] ;  /* 0x00008400ff0a7b82 */ /* 0x000ea20000000a00 */
[----:B------:R-:W-:Y:S02]  /*01f0*/  IMAD.MOV.U32 R6, RZ, RZ, 0x70 ;  /* 0x00000070ff067424 */ /* 0x000fe400078e00ff */
[----:B--2---:R2:W-:Y:S03]  /*0200*/  STS.64 [UR8], R10 ;  /* 0x0000000aff007988 */ /* 0x0045e60008000a08 */
[----:B-1----:R-:W-:-:S05]  /*0210*/  LOP3.LUT R5, R5, 0x10, R6, 0xd8, !PT ;  /* 0x0000001005057812 */ /* 0x002fca00078ed806 */
[----:B------:R2:W-:Y:S02]  /*0220*/  STS [UR8+0x8], R5 ;  /* 0x00000805ff007988 */ /* 0x0005e40008000808 */
.L_x_1:
[----:B------:R-:W-:Y:S05]  /*0230*/  BSYNC B0 ;  /* 0x0000000000007941 */ /* 0x000fea0003800000 */
.L_x_0:
[----:B------:R-:W-:Y:S04]  /*0240*/  BSSY B0, `(.L_x_2) ;  /* 0x000000a000007945 */ /* 0x000fe80003800000 */
[----:B------:R-:W-:Y:S05]  /*0250*/  @P2 BRA `(.L_x_3) ;  /* 0x0000000000202947 */ /* 0x000fea0003800000 */
[----:B--2---:R-:W1:Y:S01]  /*0260*/  LDS R5, [UR8+0x34] ;  /* 0x00003408ff057984 */ /* 0x004e620008000800 */
[----:B------:R-:W-:Y:S02]  /*0270*/  IMAD.MOV.U32 R6, RZ, RZ, 0x1f000000 ;  /* 0x1f000000ff067424 */ /* 0x000fe400078e00ff */
[----:B------:R-:W-:Y:S01]  /*0280*/  @!P2 IMAD.MOV.U32 R7, RZ, RZ, 0xff ;  /* 0x000000ffff07a424 */ /* 0x000fe200078e00ff */
[----:B------:R-:W2:Y:S02]  /*0290*/  @!P2 LDS R10, [UR8+0x38] ;  /* 0x00003808ff0aa984 */ /* 0x000ea40008000800 */
[----:B-1----:R-:W-:Y:S02]  /*02a0*/  LOP3.LUT R5, R5, 0xff000000, R6, 0xb8, !PT ;  /* 0xff00000005057812 */ /* 0x002fe400078eb806 */
[----:B--2---:R-:W-:-:S03]  /*02b0*/  @!P2 LOP3.LUT R6, R10, 0xff, R7, 0xb8, !PT ;  /* 0x000000ff0a06a812 */ /* 0x004fc600078eb807 */
[----:B------:R1:W-:Y:S04]  /*02c0*/  STS [UR8+0x34], R5 ;  /* 0x00003405ff007988 */ /* 0x0003e80008000808 */
[----:B------:R1:W-:Y:S02]  /*02d0*/  @!P2 STS [UR8+0x38], R6 ;  /* 0x00003806ff00a988 */ /* 0x0003e40008000808 */
.L_x_3:
[----:B------:R-:W-:Y:S05]  /*02e0*/  BSYNC B0 ;  /* 0x0000000000007941 */ /* 0x000fea0003800000 */
.L_x_2:
[----:B------:R-:W-:Y:S04]  /*02f0*/  BSSY B0, `(.L_x_4) ;  /* 0x000000a000007945 */ /* 0x000fe80003800000 */
[----:B------:R-:W-:Y:S05]  /*0300*/  @P2 BRA `(.L_x_5) ;  /* 0x0000000000202947 */ /* 0x000fea0003800000 */
[----:B-12---:R-:W1:Y:S01]  /*0310*/  LDS R5, [UR8+0x1c] ;  /* 0x00001c08ff057984 */ /* 0x006e620008000800 */
[----:B------:R-:W2:Y:S03]  /*0320*/  LDC.64 R6, c[0x0][0x238] ;  /* 0x00008e00ff067b82 */ /* 0x000ea60000000a00 */
[----:B------:R3:W-:Y:S01]  /*0330*/  STS [UR8+0x24], R3 ;  /* 0x00002403ff007988 */ /* 0x0007e20008000808 */
[--C-:B--2---:R-:W-:Y:S02]  /*0340*/  SHF.R.U32.HI R10, RZ, 0x4, R7.reuse ;  /* 0x00000004ff0a7819 */ /* 0x104fe40000011607 */
[----:B------:R-:W-:-:S05]  /*0350*/  SHF.R.U64 R6, R6, 0x4, R7 ;  /* 0x0000000406067819 */ /* 0x000fca0000001207 */
[----:B------:R3:W-:Y:S01]  /*0360*/  STS [UR8+0xc], R6 ;  /* 0x00000c06ff007988 */ /* 0x0007e20008000808 */
[----:B-1----:R-:W-:-:S05]  /*0370*/  LOP3.LUT R5, R5, 0xf, R10, 0xb8, !PT ;  /* 0x0000000f05057812 */ /* 0x002fca00078eb80a */
[----:B------:R3:W-:Y:S02]  /*0380*/  STS [UR8+0x1c], R5 ;  /* 0x00001c05ff007988 */ /* 0x0007e40008000808 */
.L_x_5:
[----:B------:R-:W-:Y:S05]  /*0390*/  BSYNC B0 ;  /* 0x0000000000007941 */ /* 0x000fea0003800000 */
.L_x_4:
[----:B------:R-:W-:Y:S04]  /*03a0*/  BSSY B1, `(.L_x_6) ;  /* 0x000001e000017945 */ /* 0x000fe80003800000 */
[----:B------:R-:W-:Y:S01]  /*03b0*/  BSSY B0, `(.L_x_7) ;  /* 0x0000019000007945 */ /* 0x000fe20003800000 */
[----:B------:R-:W-:-:S03]  /*03c0*/  IMAD.MOV.U32 R9, RZ, RZ, RZ ;  /* 0x000000ffff097224 */ /* 0x000fc600078e00ff */
[----:B------:R-:W-:Y:S05]  /*03d0*/  @P2 BRA `(.L_x_8) ;  /* 0x00000000001c2947 */ /* 0x000fea0003800000 */
[----:B-123--:R-:W1:Y:S02]  /*03e0*/  LDS R5, [UR8+0x34] ;  /* 0x00003408ff057984 */ /* 0x00ee640008000800 */
[----:B-1----:R-:W-:-:S05]  /*03f0*/  LOP3.LUT R5, R5, 0x7, RZ, 0xb8, !PT ;  /* 0x0000000705057812 */ /* 0x002fca00078eb8ff */
[----:B------:R1:W-:Y:S01]  /*0400*/  STS [UR8+0x34], R5 ;  /* 0x00003405ff007988 */ /* 0x0003e20008000808 */
[----:B------:R-:W-:Y:S05]  /*0410*/  @P2 BRA `(.L_x_9) ;  /* 0x00000000001c2947 */ /* 0x000fea0003800000 */
[----:B-1----:R-:W1:Y:S02]  /*0420*/  LDS R5, [UR8+0x34] ;  /* 0x00003408ff057984 */ /* 0x002e640008000800 */
[----:B-1----:R-:W-:-:S05]  /*0430*/  LOP3.LUT R5, R5, 0x38, RZ, 0xb8, !PT ;  /* 0x0000003805057812 */ /* 0x002fca00078eb8ff */
[----:B------:R4:W-:Y:S02]  /*0440*/  STS [UR8+0x34], R5 ;  /* 0x00003405ff007988 */ /* 0x0009e40008000808 */
.L_x_8:
[----:B------:R-:W-:Y:S05]  /*0450*/  @P2 BRA `(.L_x_10) ;  /* 0x00000000001c2947 */ /* 0x000fea0003800000 */
[----:B-1234-:R-:W1:Y:S02]  /*0460*/  LDS R5, [UR8+0x8] ;  /* 0x00000808ff057984 */ /* 0x01ee640008000800 */
[----:B-1----:R-:W-:-:S05]  /*0470*/  LOP3.LUT R5, R5, 0x780, RZ, 0xb8, !PT ;  /* 0x0000078005057812 */ /* 0x002fca00078eb8ff */
[----:B------:R2:W-:Y:S02]  /*0480*/  STS [UR8+0x8], R5 ;  /* 0x00000805ff007988 */ /* 0x0005e40008000808 */
.L_x_9:
[----:B------:R-:W-:Y:S05]  /*0490*/  @P2 BRA `(.L_x_11) ;  /* 0x0000000000282947 */ /* 0x000fea0003800000 */
[----:B-12---:R-:W1:Y:S02]  /*04a0*/  LDS R5, [UR8+0x8] ;  /* 0x00000808ff057984 */ /* 0x006e640008000800 */
[----:B-1----:R-:W-:-:S05]  /*04b0*/  LOP3.LUT R5, R5, 0x1800, RZ, 0xb8, !PT ;  /* 0x0000180005057812 */ /* 0x002fca00078eb8ff */
[----:B------:R5:W-:Y:S02]  /*04c0*/  STS [UR8+0x8], R5 ;  /* 0x00000805ff007988 */ /* 0x000be40008000808 */
.L_x_10:
[----:B------:R-:W-:Y:S05]  /*04d0*/  @P2 BREAK B0 ;  /* 0x0000000000002942 */ /* 0x000fea0003800000 */
[----:B------:R-:W-:Y:S05]  /*04e0*/  @P2 BRA `(.L_x_12) ;  /* 0x0000000000242947 */ /* 0x000fea0003800000 */
[----:B-1-3--:R-:W1:Y:S01]  /*04f0*/  LDS R6, [UR8+0x8] ;  /* 0x00000808ff067984 */ /* 0x00ae620008000800 */
[----:B--2-45:R-:W-:-:S05]  /*0500*/  IMAD.MOV.U32 R5, RZ, RZ, 0x6000 ;  /* 0x00006000ff057424 */ /* 0x034fca00078e00ff */
[----:B-1----:R-:W-:-:S04]  /*0510*/  LOP3.LUT R5, R6, 0x2000, R5, 0xd8, !PT ;  /* 0x0000200006057812 */ /* 0x002fc800078ed805 */
[----:B------:R-:W-:-:S05]  /*0520*/  LOP3.LUT R5, R5, 0x400000, RZ, 0xb8, !PT ;  /* 0x0040000005057812 */ /* 0x000fca00078eb8ff */
[----:B------:R3:W-:Y:S02]  /*0530*/  STS [UR8+0x8], R5 ;  /* 0x00000805ff007988 */ /* 0x0007e40008000808 */
.L_x_11:
[----:B------:R-:W-:Y:S05]  /*0540*/  BSYNC B0 ;  /* 0x0000000000007941 */ /* 0x000fea0003800000 */
.L_x_7:
[----:B-123--:R-:W1:Y:S02]  /*0550*/  @!P2 LDS R5, [UR8+0x8] ;  /* 0x00000808ff05a984 */ /* 0x00ee640008000800 */
[----:B-1----:R-:W-:-:S05]  /*0560*/  @!P2 LOP3.LUT R5, R5, 0x8000, RZ, 0xb8, !PT ;  /* 0x000080000505a812 */ /* 0x002fca00078eb8ff */
[----:B------:R1:W-:Y:S02]  /*0570*/  @!P2 STS [UR8+0x8], R5 ;  /* 0x00000805ff00a988 */ /* 0x0003e40008000808 */
.L_x_12:
[----:B------:R-:W-:Y:S05]  /*0580*/  BSYNC B1 ;  /* 0x0000000000017941 */ /* 0x000fea0003800000 */
.L_x_6:
[----:B------:R-:W-:Y:S05]  /*0590*/  WARPSYNC.ALL ;  /* 0x0000000000007948 */ /* 0x000fea0003800000 */
[----:B------:R-:W-:Y:S05]  /*05a0*/  @P0 BRA `(.L_x_13) ;  /* 0x0000000000300947 */ /* 0x000fea0003800000 */
[----:B-12345:R-:W1:Y:S01]  /*05b0*/  S2R R5, SR_LANEID ;  /* 0x0000000000057919 */ /* 0x03ee620000000000 */
[----:B------:R-:W-:Y:S05]  /*05c0*/  WARPSYNC.ALL ;  /* 0x0000000000007948 */ /* 0x000fea0003800000 */
[----:B-1----:R-:W-:-:S05]  /*05d0*/  IMAD.SHL.U32 R5, R5, 0x4, RZ ;  /* 0x0000000405057824 */ /* 0x002fca00078e00ff */
[----:B------:R-:W1:Y:S01]  /*05e0*/  LDS R11, [R5+UR8] ;  /* 0x00000008050b7984 */ /* 0x000e620008000800 */
[----:B------:R-:W-:Y:S01]  /*05f0*/  IADD3 R6, P1, R5, UR24, RZ ;  /* 0x0000001805067c10 */ /* 0x000fe2000ff3e0ff */
[----:B------:R-:W-:-:S04]  /*0600*/  UMOV UR4, UR24 ;  /* 0x0000001800047c82 */ /* 0x000fc80008000000 */
[----:B------:R-:W-:Y:S01]  /*0610*/  IMAD.X R7, RZ, RZ, UR25, P1 ;  /* 0x00000019ff077e24 */ /* 0x000fe200088e06ff */
[----:B------:R-:W-:-:S04]  /*0620*/  UMOV UR5, UR25 ;  /* 0x0000001900057c82 */ /* 0x000fc80008000000 */
[----:B-1----:R1:W2:Y:S01]  /*0630*/  ATOMG.E.EXCH.STRONG.GPU PT, RZ, [R6], R11 ;  /* 0x0000000b06ff73a8 */ /* 0x0022a200041ee100 */
[----:B------:R-:W-:-:S04]  /*0640*/  DEPBAR {5,4,3,2,1,0} ;  /* 0x0000003f0000791a */ /* 0x000fc80000000000 */
[----:B------:R1:W-:Y:S01]  /*0650*/  UTMACCTL.IV [UR4] ;  /* 0x00000000040079b9 */ /* 0x0003e20008000000 */
[----:B------:R-:W-:Y:S01]  /*0660*/  NOP ;  /* 0x0000000000007918 */ /* 0x000fe20000000000 */
.L_x_13:
[----:B------:R-:W-:Y:S05]  /*0670*/  @P0 BRA `(.L_x_14) ;  /* 0x00000000000c0947 */ /* 0x000fea0003800000 */
[----:B------:R0:W-:Y:S01]  /*0680*/  UTMACMDFLUSH ;  /* 0x00000000000079b7 */ /* 0x0001e20000000000 */
[----:B------:R-:W-:Y:S05]  /*0690*/  @P0 BRA `(.L_x_14) ;  /* 0x0000000000040947 */ /* 0x000fea0003800000 */
[----:B------:R-:W-:-:S04]  /*06a0*/  DEPBAR.LE SB0, 0x0 ;  /* 0x000080000000791a */ /* 0x000fc80000000000 */
.L_x_14:
[----:B------:R-:W-:Y:S05]  /*06b0*/  WARPSYNC.ALL ;  /* 0x0000000000007948 */ /* 0x000fea0003800000 */
[----:B--2---:R-:W-:Y:S06]  /*06c0*/  BAR.SYNC.DEFER_BLOCKING 0x0 ;  /* 0x0000000000007b1d */ /* 0x004fec0000010000 */
[----:B------:R-:W-:Y:S02]  /*06d0*/  BSSY B1, `(.L_x_15) ;  /* 0x000000b000017945 */ /* 0x000fe40003800000 */
[----:B------:R-:W-:Y:S06]  /*06e0*/  BAR.SYNC.DEFER_BLOCKING 0x0 ;  /* 0x0000000000007b1d */ /* 0x000fec0000010000 */
[----:B------:R2:W-:Y:S01]  /*06f0*/  @!P0 STS [R4], RZ ;  /* 0x000000ff04008388 */ /* 0x0005e20000000800 */
[----:B------:R-:W-:Y:S01]  /*0700*/  NOP ;  /* 0x0000000000007918 */ /* 0x000fe20000000000 */
[----:B------:R-:W-:Y:S05]  /*0710*/  @P2 BRA `(.L_x_16) ;  /* 0x0000000000182947 */ /* 0x000fea0003800000 */
[----:B-1-345:R-:W1:Y:S01]  /*0720*/  LDS R5, [UR8+0x8] ;  /* 0x00000808ff057984 */ /* 0x03ae620008000800 */
[----:B------:R-:W3:Y:S01]  /*0730*/  LDC.64 R10, c[0x0][0x218] ;  /* 0x00008600ff0a7b82 */ /* 0x000ee20000000a00 */
[----:B------:R-:W-:Y:S02]  /*0740*/  IMAD.MOV.U32 R6, RZ, RZ, 0x70 ;  /* 0x00000070ff067424 */ /* 0x000fe400078e00ff */
[----:B---3--:R3:W-:Y:S03]  /*0750*/  STS.64 [UR8], R10 ;  /* 0x0000000aff007988 */ /* 0x0087e60008000a08 */
[----:B-1----:R-:W-:-:S05]  /*0760*/  LOP3.LUT R5, R5, 0x10, R6, 0xd8, !PT ;  /* 0x0000001005057812 */ /* 0x002fca00078ed806 */
[----:B------:R3:W-:Y:S02]  /*0770*/  STS [UR8+0x8], R5 ;  /* 0x00000805ff007988 */ /* 0x0007e40008000808 */
.L_x_16:
[----:B-1----:R-:W-:Y:S05]  /*0780*/  BSYNC B1 ;  /* 0x0000000000017941 */ /* 0x002fea0003800000 */
.L_x_15:
[----:B------:R-:W-:Y:S04]  /*0790*/  BSSY B2, `(.L_x_17) ;  /* 0x000000f000027945 */ /* 0x000fe80003800000 */
[----:B------:R-:W-:Y:S04]  /*07a0*/  BSSY B1, `(.L_x_18) ;  /* 0x000000c000017945 */ /* 0x000fe80003800000 */
[----:B------:R-:W-:Y:S05]  /*07b0*/  @P2 BRA `(.L_x_19) ;  /* 0x0000000000282947 */ /* 0x000fea0003800000 */
[----:B---345:R-:W1:Y:S01]  /*07c0*/  LDS R5, [UR8+0x34] ;  /* 0x00003408ff057984 */ /* 0x038e620008000800 */
[----:B------:R-:W-:Y:S01]  /*07d0*/  IMAD.MOV.U32 R6, RZ, RZ, 0x1f000000 ;  /* 0x1f000000ff067424 */ /* 0x000fe200078e00ff */
[----:B------:R-:W-:Y:S05]  /*07e0*/  @P2 BREAK B1 ;  /* 0x0000000000012942 */ /* 0x000fea0003800000 */
[----:B-1----:R-:W-:-:S05]  /*07f0*/  LOP3.LUT R5, R5, 0xff000000, R6, 0xb8, !PT ;  /* 0xff00000005057812 */ /* 0x002fca00078eb806 */
[----:B------:R1:W-:Y:S01]  /*0800*/  STS [UR8+0x34], R5 ;  /* 0x00003405ff007988 */ /* 0x0003e20008000808 */
[----:B------:R-:W-:Y:S05]  /*0810*/  @P2 BRA `(.L_x_20) ;  /* 0x0000000000182947 */ /* 0x000fea0003800000 */
[----:B------:R-:W3:Y:S01]  /*0820*/  LDS R6, [UR8+0x38] ;  /* 0x00003808ff067984 */ /* 0x000ee20008000800 */
[----:B-1----:R-:W-:-:S05]  /*0830*/  IMAD.MOV.U32 R5, RZ, RZ, 0x3f ;  /* 0x0000003fff057424 */ /* 0x002fca00078e00ff */
[----:B---3--:R-:W-:-:S05]  /*0840*/  LOP3.LUT R5, R6, 0xff, R5, 0xb8, !PT ;  /* 0x000000ff06057812 */ /* 0x008fca00078eb805 */
[----:B------:R1:W-:Y:S02]  /*0850*/  STS [UR8+0x38], R5 ;  /* 0x00003805ff007988 */ /* 0x0003e40008000808 */
.L_x_19:
[----:B------:R-:W-:Y:S05]  /*0860*/  BSYNC B1 ;  /* 0x0000000000017941 */ /* 0x000fea0003800000 */
.L_x_18:
[----:B------:R1:W-:Y:S02]  /*0870*/  @!P2 STS [UR8+0x20], R8 ;  /* 0x00002008ff00a988 */ /* 0x0003e40008000808 */
.L_x_20:
[----:B------:R-:W-:Y:S05]  /*0880*/  BSYNC B2 ;  /* 0x0000000000027941 */ /* 0x000fea0003800000 */
.L_x_17:
[----:B------:R-:W-:Y:S05]  /*0890*/  WARPSYNC.ALL ;  /* 0x0000000000007948 */ /* 0x000fea0003800000 */
[----:B-1-345:R-:W1:Y:S01]  /*08a0*/  LDC R5, c[0x0][0x22c] ;  /* 0x00008b00ff057b82 */ /* 0x03ae620000000800 */
[----:B------:R-:W-:Y:S01]  /*08b0*/  BSSY B2, `(.L_x_21) ;  /* 0x000000b000027945 */ /* 0x000fe20003800000 */
[----:B-1----:R-:W-:-:S03]  /*08c0*/  VIADD R5, R5, 0xffffffff ;  /* 0xffffffff05057836 */ /* 0x002fc60000000000 */
[----:B------:R-:W-:Y:S05]  /*08d0*/  @P2 BRA `(.L_x_22) ;  /* 0x0000000000202947 */ /* 0x000fea0003800000 */
[----:B------:R-:W1:Y:S01]  /*08e0*/  LDS R6, [UR8+0x1c] ;  /* 0x00001c08ff067984 */ /* 0x000e620008000800 */
[----:B------:R-:W3:Y:S03]  /*08f0*/  LDC.64 R14, c[0x0][0x240] ;  /* 0x00009000ff0e7b82 */ /* 0x000ee60000000a00 */
[----:B------:R4:W-:Y:S01]  /*0900*/  STS [UR8+0x24], R5 ;  /* 0x00002405ff007988 */ /* 0x0009e20008000808 */
[--C-:B---3--:R-:W-:Y:S02]  /*0910*/  SHF.R.U32.HI R11, RZ, 0x4, R15.reuse ;  /* 0x00000004ff0b7819 */ /* 0x108fe4000001160f */
[----:B------:R-:W-:-:S05]  /*0920*/  SHF.R.U64 R7, R14, 0x4, R15 ;  /* 0x000000040e077819 */ /* 0x000fca000000120f */
[----:B------:R4:W-:Y:S01]  /*0930*/  STS [UR8+0xc], R7 ;  /* 0x00000c07ff007988 */ /* 0x0009e20008000808 */
[----:B-1----:R-:W-:-:S05]  /*0940*/  LOP3.LUT R6, R6, 0xf, R11, 0xb8, !PT ;  /* 0x0000000f06067812 */ /* 0x002fca00078eb80b */
[----:B------:R4:W-:Y:S02]  /*0950*/  STS [UR8+0x1c], R6 ;  /* 0x00001c06ff007988 */ /* 0x0009e40008000808 */
.L_x_22:
[----:B------:R-:W-:Y:S05]  /*0960*/  BSYNC B2 ;  /* 0x0000000000027941 */ /* 0x000fea0003800000 */
.L_x_21:
[----:B------:R-:W-:Y:S04]  /*0970*/  BSSY B3, `(.L_x_23) ;  /* 0x000001d000037945 */ /* 0x000fe80003800000 */
[----:B------:R-:W-:Y:S04]  /*0980*/  BSSY B2, `(.L_x_24) ;  /* 0x0000018000027945 */ /* 0x000fe80003800000 */
[----:B------:R-:W-:Y:S05]  /*0990*/  @P2 BRA `(.L_x_25) ;  /* 0x00000000001c2947 */ /* 0x000fea0003800000 */
[----:B----4-:R-:W1:Y:S02]  /*09a0*/  LDS R6, [UR8+0x34] ;  /* 0x00003408ff067984 */ /* 0x010e640008000800 */
[----:B-1----:R-:W-:-:S05]  /*09b0*/  LOP3.LUT R6, R6, 0x7, RZ, 0xb8, !PT ;  /* 0x0000000706067812 */ /* 0x002fca00078eb8ff */
[----:B------:R1:W-:Y:S01]  /*09c0*/  STS [UR8+0x34], R6 ;  /* 0x00003406ff007988 */ /* 0x0003e20008000808 */
[----:B------:R-:W-:Y:S05]  /*09d0*/  @P2 BRA `(.L_x_26) ;  /* 0x00000000001c2947 */ /* 0x000fea0003800000 */
[----:B-1----:R-:W1:Y:S02]  /*09e0*/  LDS R6, [UR8+0x34] ;  /* 0x00003408ff067984 */ /* 0x002e640008000800 */
[----:B-1----:R-:W-:-:S05]  /*09f0*/  LOP3.LUT R6, R6, 0x38, RZ, 0xb8, !PT ;  /* 0x0000003806067812 */ /* 0x002fca00078eb8ff */
[----:B------:R1:W-:Y:S02]  /*0a00*/  STS [UR8+0x34], R6 ;  /* 0x00003406ff007988 */ /* 0x0003e40008000808 */
.L_x_25:
[----:B------:R-:W-:Y:S05]  /*0a10*/  @P2 BRA `(.L_x_27) ;  /* 0x00000000001c2947 */ /* 0x000fea0003800000 */
[----:B-1--4-:R-:W1:Y:S02]  /*0a20*/  LDS R6, [UR8+0x8] ;  /* 0x00000808ff067984 */ /* 0x012e640008000800 */
[----:B-1----:R-:W-:-:S05]  /*0a30*/  LOP3.LUT R6, R6, 0x780, RZ, 0xb8, !PT ;  /* 0x0000078006067812 */ /* 0x002fca00078eb8ff */
[----:B------:R3:W-:Y:S02]  /*0a40*/  STS [UR8+0x8], R6 ;  /* 0x00000806ff007988 */ /* 0x0007e40008000808 */
.L_x_26:
[----:B------:R-:W-:Y:S05]  /*0a50*/  @P2 BRA `(.L_x_28) ;  /* 0x0000000000282947 */ /* 0x000fea0003800000 */
[----:B-1-3--:R-:W1:Y:S02]  /*0a60*/  LDS R6, [UR8+0x8] ;  /* 0x00000808ff067984 */ /* 0x00ae640008000800 */
[----:B-1----:R-:W-:-:S05]  /*0a70*/  LOP3.LUT R6, R6, 0x1800, RZ, 0xb8, !PT ;  /* 0x0000180006067812 */ /* 0x002fca00078eb8ff */
[----:B------:R3:W-:Y:S02]  /*0a80*/  STS [UR8+0x8], R6 ;  /* 0x00000806ff007988 */ /* 0x0007e40008000808 */
.L_x_27:
[----:B------:R-:W-:Y:S05]  /*0a90*/  @P2 BREAK B2 ;  /* 0x0000000000022942 */ /* 0x000fea0003800000 */
[----:B------:R-:W-:Y:S05]  /*0aa0*/  @P2 BRA `(.L_x_29) ;  /* 0x0000000000242947 */ /* 0x000fea0003800000 */
[----:B-1-34-:R-:W1:Y:S01]  /*0ab0*/  LDS R6, [UR8+0x8] ;  /* 0x00000808ff067984 */ /* 0x01ae620008000800 */
[----:B------:R-:W-:-:S05]  /*0ac0*/  IMAD.MOV.U32 R7, RZ, RZ, 0x6000 ;  /* 0x00006000ff077424 */ /* 0x000fca00078e00ff */
[----:B-1----:R-:W-:-:S04]  /*0ad0*/  LOP3.LUT R6, R6, 0x2000, R7, 0xd8, !PT ;  /* 0x0000200006067812 */ /* 0x002fc800078ed807 */
[----:B------:R-:W-:-:S05]  /*0ae0*/  LOP3.LUT R6, R6, 0x400000, RZ, 0xb8, !PT ;  /* 0x0040000006067812 */ /* 0x000fca00078eb8ff */
[----:B------:R4:W-:Y:S02]  /*0af0*/  STS [UR8+0x8], R6 ;  /* 0x00000806ff007988 */ /* 0x0009e40008000808 */
.L_x_28:
[----:B------:R-:W-:Y:S05]  /*0b00*/  BSYNC B2 ;  /* 0x0000000000027941 */ /* 0x000fea0003800000 */
.L_x_24:
[----:B-1-34-:R-:W1:Y:S02]  /*0b10*/  @!P2 LDS R6, [UR8+0x8] ;  /* 0x00000808ff06a984 */ /* 0x01ae640008000800 */
[----:B-1----:R-:W-:-:S05]  /*0b20*/  @!P2 LOP3.LUT R6, R6, 0x8000, RZ, 0xb8, !PT ;  /* 0x000080000606a812 */ /* 0x002fca00078eb8ff */
[----:B------:R5:W-:Y:S02]  /*0b30*/  @!P2 STS [UR8+0x8], R6 ;  /* 0x00000806ff00a988 */ /* 0x000be40008000808 */
.L_x_29:
[----:B------:R-:W-:Y:S05]  /*0b40*/  BSYNC B3 ;  /* 0x0000000000037941 */ /* 0x000fea0003800000 */
.L_x_23:
[----:B------:R-:W-:Y:S05]  /*0b50*/  WARPSYNC.ALL ;  /* 0x0000000000007948 */ /* 0x000fea0003800000 */
[----:B------:R-:W-:-:S04]  /*0b60*/  UIADD3 UR4, UR6, 0x80, URZ ;  /* 0x0000008006047890 */ /* 0x000fc8000fffe03f */
[----:B------:R-:W-:-:S04]  /*0b70*/  UIADD3 UR18, UP0, UR4, UR16, URZ ;  /* 0x0000001004127290 */ /* 0x000fc8000ff1e03f */
[----:B------:R-:W-:Y:S01]  /*0b80*/  ULEA.HI.X.SX32 UR19, UR4, UR17, 0x1, UP0 ;  /* 0x0000001104137291 */ /* 0x000fe200080f0e3f */
[----:B------:R-:W-:Y:S11]  /*0b90*/  @P0 BRA `(.L_x_30) ;  /* 0x0000000000300947 */ /* 0x000ff60003800000 */
[----:B-1-345:R-:W1:Y:S01]  /*0ba0*/  S2R R6, SR_LANEID ;  /* 0x0000000000067919 */ /* 0x03ae620000000000 */
[----:B------:R-:W-:Y:S05]  /*0bb0*/  WARPSYNC.ALL ;  /* 0x0000000000007948 */ /* 0x000fea0003800000 */
[----:B-1----:R-:W-:-:S05]  /*0bc0*/  IMAD.SHL.U32 R8, R6, 0x4, RZ ;  /* 0x0000000406087824 */ /* 0x002fca00078e00ff */
[----:B------:R-:W1:Y:S01]  /*0bd0*/  LDS R11, [R8+UR8] ;  /* 0x00000008080b7984 */ /* 0x000e620008000800 */
[----:B------:R-:W-:Y:S01]  /*0be0*/  IADD3 R6, P1, R8, UR18, RZ ;  /* 0x0000001208067c10 */ /* 0x000fe2000ff3e0ff */
[----:B------:R-:W-:-:S04]  /*0bf0*/  UMOV UR4, UR18 ;  /* 0x0000001200047c82 */ /* 0x000fc80008000000 */
[----:B------:R-:W-:Y:S01]  /*0c00*/  IMAD.X R7, RZ, RZ, UR19, P1 ;  /* 0x00000013ff077e24 */ /* 0x000fe200088e06ff */
[----:B------:R-:W-:-:S04]  /*0c10*/  UMOV UR5, UR19 ;  /* 0x0000001300057c82 */ /* 0x000fc80008000000 */
[----:B-1----:R1:W3:Y:S01]  /*0c20*/  ATOMG.E.EXCH.STRONG.GPU PT, RZ, [R6], R11 ;  /* 0x0000000b06ff73a8 */ /* 0x0022e200041ee100 */
[----:B------:R-:W-:-:S04]  /*0c30*/  DEPBAR {5,4,3,2,1,0} ;  /* 0x0000003f0000791a */ /* 0x000fc80000000000 */
[----:B------:R1:W-:Y:S01]  /*0c40*/  UTMACCTL.IV [UR4] ;  /* 0x00000000040079b9 */ /* 0x0003e20008000000 */
[----:B------:R-:W-:Y:S01]  /*0c50*/  NOP ;  /* 0x0000000000007918 */ /* 0x000fe20000000000 */
.L_x_30:
[----:B------:R-:W-:Y:S05]  /*0c60*/  @P0 BRA `(.L_x_31) ;  /* 0x00000000000c0947 */ /* 0x000fea0003800000 */
[----:B------:R0:W-:Y:S01]  /*0c70*/  UTMACMDFLUSH ;  /* 0x00000000000079b7 */ /* 0x0001e20000000000 */
[----:B------:R-:W-:Y:S05]  /*0c80*/  @P0 BRA `(.L_x_31) ;  /* 0x0000000000040947 */ /* 0x000fea0003800000 */
[----:B------:R-:W-:-:S04]  /*0c90*/  DEPBAR.LE SB0, 0x0 ;  /* 0x000080000000791a */ /* 0x000fc80000000000 */
.L_x_31:
[----:B------:R-:W-:Y:S05]  /*0ca0*/  WARPSYNC.ALL ;  /* 0x0000000000007948 */ /* 0x000fea0003800000 */
[----:B---3--:R-:W-:Y:S06]  /*0cb0*/  BAR.SYNC.DEFER_BLOCKING 0x0 ;  /* 0x0000000000007b1d */ /* 0x008fec0000010000 */
[----:B------:R-:W-:Y:S02]  /*0cc0*/  BSSY B3, `(.L_x_32) ;  /* 0x000000b000037945 */ /* 0x000fe40003800000 */
[----:B------:R-:W-:Y:S06]  /*0cd0*/  BAR.SYNC.DEFER_BLOCKING 0x0 ;  /* 0x0000000000007b1d */ /* 0x000fec0000010000 */
[----:B------:R3:W-:Y:S01]  /*0ce0*/  @!P0 STS [R4], RZ ;  /* 0x000000ff04008388 */ /* 0x0007e20000000800 */
[----:B------:R-:W-:Y:S01]  /*0cf0*/  NOP ;  /* 0x0000000000007918 */ /* 0x000fe20000000000 */
[----:B------:R-:W-:Y:S05]  /*0d00*/  @P2 BRA `(.L_x_33) ;  /* 0x0000000000182947 */ /* 0x000fea0003800000 */
[----:B--23--:R-:W2:Y:S01]  /*0d10*/  LDS R4, [UR8+0x8] ;  /* 0x00000808ff047984 */ /* 0x00cea20008000800 */
[----:B-1----:R-:W1:Y:S01]  /*0d20*/  LDC.64 R10, c[0x0][0x220] ;  /* 0x00008800ff0a7b82 */ /* 0x002e620000000a00 */
[----:B----4-:R-:W-:Y:S02]  /*0d30*/  IMAD.MOV.U32 R7, RZ, RZ, 0x70 ;  /* 0x00000070ff077424 */ /* 0x010fe400078e00ff */
[----:B-1----:R1:W-:Y:S03]  /*0d40*/  STS.64 [UR8], R10 ;  /* 0x0000000aff007988 */ /* 0x0023e60008000a08 */
[----:B--2---:R-:W-:-:S05]  /*0d50*/  LOP3.LUT R4, R4, 0x10, R7, 0xd8, !PT ;  /* 0x0000001004047812 */ /* 0x004fca00078ed807 */
[----:B------:R1:W-:Y:S02]  /*0d60*/  STS [UR8+0x8], R4 ;  /* 0x00000804ff007988 */ /* 0x0003e40008000808 */
.L_x_33:
[----:B-1----:R-:W-:Y:S05]  /*0d70*/  BSYNC B3 ;  /* 0x0000000000037941 */ /* 0x002fea0003800000 */
.L_x_32:
[----:B------:R-:W-:Y:S04]  /*0d80*/  BSSY B3, `(.L_x_34) ;  /* 0x0000033000037945 */ /* 0x000fe80003800000 */
[----:B------:R-:W-:Y:S04]  /*0d90*/  BSSY B4, `(.L_x_35) ;  /* 0x000002e000047945 */ /* 0x000fe80003800000 */
[----:B------:R-:W-:Y:S05]  /*0da0*/  @P2 BRA `(.L_x_36) ;  /* 0x0000000000242947 */ /* 0x000fea0003800000 */
[----:B--23--:R-:W1:Y:S01]  /*0db0*/  LDS R4, [UR8+0x34] ;  /* 0x00003408ff047984 */ /* 0x00ce620008000800 */
[----:B----4-:R-:W-:-:S05]  /*0dc0*/  IMAD.MOV.U32 R7, RZ, RZ, 0x3f000000 ;  /* 0x3f000000ff077424 */ /* 0x010fca00078e00ff */
[----:B-1----:R-:W-:-:S05]  /*0dd0*/  LOP3.LUT R4, R4, 0xff000000, R7, 0xb8, !PT ;  /* 0xff00000004047812 */ /* 0x002fca00078eb807 */
[----:B------:R1:W-:Y:S01]  /*0de0*/  STS [UR8+0x34], R4 ;  /* 0x00003404ff007988 */ /* 0x0003e20008000808 */
[----:B------:R-:W-:Y:S05]  /*0df0*/  @P2 BRA `(.L_x_37) ;  /* 0x0000000000182947 */ /* 0x000fea0003800000 */
[----:B-1----:R-:W1:Y:S01]  /*0e00*/  LDS R4, [UR8+0x38] ;  /* 0x00003808ff047984 */ /* 0x002e620008000800 */
[----:B------:R-:W-:-:S05]  /*0e10*/  IMAD.MOV.U32 R7, RZ, RZ, 0xff ;  /* 0x000000ffff077424 */ /* 0x000fca00078e00ff */
[----:B-1----:R-:W-:-:S05]  /*0e20*/  LOP3.LUT R4, R4, 0xff, R7, 0xb8, !PT ;  /* 0x000000ff04047812 */ /* 0x002fca00078eb807 */
[----:B------:R1:W-:Y:S02]  /*0e30*/  STS [UR8+0x38], R4 ;  /* 0x00003804ff007988 */ /* 0x0003e40008000808 */
.L_x_36:
[----:B------:R-:W-:Y:S05]  /*0e40*/  @P2 BRA `(.L_x_38) ;  /* 0x00000000000c2947 */ /* 0x000fea0003800000 */
[----:B------:R1:W-:Y:S02]  /*0e50*/  STS [UR8+0x20], R5 ;  /* 0x00002005ff007988 */ /* 0x0003e40008000808 */
.L_x_37:
[----:B------:R-:W-:Y:S05]  /*0e60*/  @P2 BRA `(.L_x_39) ;  /* 0x0000000000242947 */ /* 0x000fea0003800000 */
[----:B------:R1:W-:Y:S02]  /*0e70*/  STS [UR8+0x24], R3 ;  /* 0x00002403ff007988 */ /* 0x0003e40008000808 */
.L_x_38:
[----:B------:R-:W-:Y:S05]  /*0e80*/  @P2 BRA `(.L_x_40) ;  /* 0x00000000002c2947 */ /* 0x000fea0003800000 */
[----:B-1----:R-:W1:Y:S01]  /*0e90*/  LDS R3, [UR8+0x1c] ;  /* 0x00001c08ff037984 */ /* 0x002e620008000800 */
[----:B--234-:R-:W5:Y:S02]  /*0ea0*/  LDC.64 R4, c[0x0][0x248] ;  /* 0x00009200ff047b82 */ /* 0x01cf640000000a00 */
[--C-:B-----5:R-:W-:Y:S02]  /*0eb0*/  SHF.R.U32.HI R6, RZ, 0x4, R5.reuse ;  /* 0x00000004ff067819 */ /* 0x120fe40000011605 */
[----:B------:R-:W-:-:S05]  /*0ec0*/  SHF.R.U64 R4, R4, 0x4, R5 ;  /* 0x0000000404047819 */ /* 0x000fca0000001205 */
[----:B------:R2:W-:Y:S01]  /*0ed0*/  STS [UR8+0xc], R4 ;  /* 0x00000c04ff007988 */ /* 0x0005e20008000808 */
[----:B-1----:R-:W-:-:S05]  /*0ee0*/  LOP3.LUT R3, R3, 0xf, R6, 0xb8, !PT ;  /* 0x0000000f03037812 */ /* 0x002fca00078eb806 */
[----:B------:R2:W-:Y:S02]  /*0ef0*/  STS [UR8+0x1c], R3 ;  /* 0x00001c03ff007988 */ /* 0x0005e40008000808 */
.L_x_39:
[----:B------:R-:W-:Y:S05]  /*0f00*/  @P2 BRA `(.L_x_41) ;  /* 0x00000000001c2947 */ /* 0x000fea0003800000 */
[----:B--2---:R-:W2:Y:S02]  /*0f10*/  LDS R3, [UR8+0x34] ;  /* 0x00003408ff037984 */ /* 0x004ea40008000800 */
[----:B--2---:R-:W-:-:S05]  /*0f20*/  LOP3.LUT R3, R3, 0x7, RZ, 0xb8, !PT ;  /* 0x0000000703037812 */ /* 0x004fca00078eb8ff */
[----:B------:R2:W-:Y:S02]  /*0f30*/  STS [UR8+0x34], R3 ;  /* 0x00003403ff007988 */ /* 0x0005e40008000808 */
.L_x_40:
[----:B------:R-:W-:Y:S05]  /*0f40*/  @P2 BRA `(.L_x_42) ;  /* 0x00000000001c2947 */ /* 0x000fea0003800000 */
[----:B-12---:R-:W1:Y:S02]  /*0f50*/  LDS R3, [UR8+0x34] ;  /* 0x00003408ff037984 */ /* 0x006e640008000800 */
[----:B-1----:R-:W-:-:S05]  /*0f60*/  LOP3.LUT R3, R3, 0x38, RZ, 0xb8, !PT ;  /* 0x0000003803037812 */ /* 0x002fca00078eb8ff */
[----:B------:R1:W-:Y:S02]  /*0f70*/  STS [UR8+0x34], R3 ;  /* 0x00003403ff007988 */ /* 0x0003e40008000808 */
.L_x_41:
[----:B------:R-:W-:Y:S05]  /*0f80*/  @P2 BRA `(.L_x_43) ;  /* 0x00000000001c2947 */ /* 0x000fea0003800000 */
[----:B-12---:R-:W1:Y:S02]  /*0f90*/  LDS R3, [UR8+0x8] ;  /* 0x00000808ff037984 */ /* 0x006e640008000800 */
[----:B-1----:R-:W-:-:S05]  /*0fa0*/  LOP3.LUT R3, R3, 0x780, RZ, 0xb8, !PT ;  /* 0x0000078003037812 */ /* 0x002fca00078eb8ff */
[----:B------:R1:W-:Y:S02]  /*0fb0*/  STS [UR8+0x8], R3 ;  /* 0x00000803ff007988 */ /* 0x0003e40008000808 */
.L_x_42:
[----:B------:R-:W-:Y:S05]  /*0fc0*/  @P2 BRA `(.L_x_44) ;  /* 0x0000000000282947 */ /* 0x000fea0003800000 */
[----:B-12---:R-:W1:Y:S02]  /*0fd0*/  LDS R3, [UR8+0x8] ;  /* 0x00000808ff037984 */ /* 0x006e640008000800 */
[----:B-1----:R-:W-:-:S05]  /*0fe0*/  LOP3.LUT R3, R3, 0x1800, RZ, 0xb8, !PT ;  /* 0x0000180003037812 */ /* 0x002fca00078eb8ff */
[----:B------:R1:W-:Y:S02]  /*0ff0*/  STS [UR8+0x8], R3 ;  /* 0x00000803ff007988 */ /* 0x0003e40008000808 */
.L_x_43:
[----:B------:R-:W-:Y:S05]  /*1000*/  @P2 BREAK B4 ;  /* 0x0000000000042942 */ /* 0x000fea0003800000 */
[----:B------:R-:W-:Y:S05]  /*1010*/  @P2 BRA `(.L_x_45) ;  /* 0x0000000000242947 */ /* 0x000fea0003800000 */
[----:B-12---:R-:W1:Y:S01]  /*1020*/  LDS R3, [UR8+0x8] ;  /* 0x00000808ff037984 */ /* 0x006e620008000800 */
[----:B---3--:R-:W-:-:S05]  /*1030*/  IMAD.MOV.U32 R4, RZ, RZ, 0x6000 ;  /* 0x00006000ff047424 */ /* 0x008fca00078e00ff */
[----:B-1----:R-:W-:-:S04]  /*1040*/  LOP3.LUT R3, R3, 0x4000, R4, 0xd8, !PT ;  /* 0x0000400003037812 */ /* 0x002fc800078ed804 */
[----:B------:R-:W-:-:S05]  /*1050*/  LOP3.LUT R3, R3, 0x400000, RZ, 0xb8, !PT ;  /* 0x0040000003037812 */ /* 0x000fca00078eb8ff */
[----:B------:R1:W-:Y:S02]  /*1060*/  STS [UR8+0x8], R3 ;  /* 0x00000803ff007988 */ /* 0x0003e40008000808 */
.L_x_44:
[----:B------:R-:W-:Y:S05]  /*1070*/  BSYNC B4 ;  /* 0x0000000000047941 */ /* 0x000fea0003800000 */
.L_x_35:
[----:B-12---:R-:W1:Y:S02]  /*1080*/  @!P2 LDS R3, [UR8+0x8] ;  /* 0x00000808ff03a984 */ /* 0x006e640008000800 */
[----:B-1----:R-:W-:-:S05]  /*1090*/  @!P2 LOP3.LUT R3, R3, 0x8000, RZ, 0xb8, !PT ;  /* 0x000080000303a812 */ /* 0x002fca00078eb8ff */
[----:B------:R1:W-:Y:S02]  /*10a0*/  @!P2 STS [UR8+0x8], R3 ;  /* 0x00000803ff00a988 */ /* 0x0003e40008000808 */
.L_x_45:
[----:B------:R-:W-:Y:S05]  /*10b0*/  BSYNC B3 ;  /* 0x0000000000037941 */ /* 0x000fea0003800000 */
.L_x_34:
[----:B------:R-:W-:Y:S05]  /*10c0*/  WARPSYNC.ALL ;  /* 0x0000000000007948 */ /* 0x000fea0003800000 */
[----:B------:R-:W-:Y:S01]  /*10d0*/  UIADD3 UR6, UR6, 0x100, URZ ;  /* 0x0000010006067890 */ /* 0x000fe2000fffe03f */
[----:B------:R-:W-:Y:S02]  /*10e0*/  ISETP.GE.AND P1, PT, R12, 0x1, PT ;  /* 0x000000010c00780c */ /* 0x000fe40003f26270 */
[----:B------:R-:W-:Y:S02]  /*10f0*/  CS2R R56, SRZ ;  /* 0x0000000000387805 */ /* 0x000fe4000001ff00 */
[----:B------:R-:W-:Y:S01]  /*1100*/  CS2R R58, SRZ ;  /* 0x00000000003a7805 */ /* 0x000fe2000001ff00 */
[----:B------:R-:W-:Y:S01]  /*1110*/  UIADD3 UR16, UP0, UR6, UR16, URZ ;  /* 0x0000001006107290 */ /* 0x000fe2000ff1e03f */
[----:B------:R-:W-:-:S02]  /*1120*/  CS2R R60, SRZ ;  /* 0x00000000003c7805 */ /* 0x000fc4000001ff00 */
[----:B------:R-:W-:Y:S02]  /*1130*/  CS2R R62, SRZ ;  /* 0x00000000003e7805 */ /* 0x000fe4000001ff00 */
[----:B------:R-:W-:Y:S01]  /*1140*/  CS2R R64, SRZ ;  /* 0x0000000000407805 */ /* 0x000fe2000001ff00 */
[----:B------:R-:W-:Y:S01]  /*1150*/  ULEA.HI.X.SX32 UR17, UR6, UR17, 0x1, UP0 ;  /* 0x0000001106117291 */ /* 0x000fe200080f0e3f */
[----:B------:R-:W-:Y:S02]  /*1160*/  CS2R R66, SRZ ;  /* 0x0000000000427805 */ /* 0x000fe4000001ff00 */
[----:B------:R-:W-:Y:S02]  /*1170*/  CS2R R68, SRZ ;  /* 0x0000000000447805 */ /* 0x000fe4000001ff00 */
[----:B------:R-:W-:Y:S02]  /*1180*/  CS2R R70, SRZ ;  /* 0x0000000000467805 */ /* 0x000fe4000001ff00 */
[----:B------:R-:W-:-:S02]  /*1190*/  CS2R R72, SRZ ;  /* 0x0000000000487805 */ /* 0x000fc4000001ff00 */
[----:B------:R-:W-:Y:S02]  /*11a0*/  CS2R R74, SRZ ;  /* 0x00000000004a7805 */ /* 0x000fe4000001ff00 */
[----:B------:R-:W-:Y:S02]  /*11b0*/  CS2R R76, SRZ ;  /* 0x00000000004c7805 */ /* 0x000fe4000001ff00 */
[----:B------:R-:W-:Y:S02]  /*11c0*/  CS2R R78, SRZ ;  /* 0x00000000004e7805 */ /* 0x000fe4000001ff00 */
[----:B------:R-:W-:Y:S02]  /*11d0*/  CS2R R80, SRZ ;  /* 0x0000000000507805 */ /* 0x000fe4000001ff00 */
[----:B------:R-:W-:Y:S02]  /*11e0*/  CS2R R82, SRZ ;  /* 0x0000000000527805 */ /* 0x000fe4000001ff00 */
[----:B------:R-:W-:-:S02]  /*11f0*/  CS2R R84, SRZ ;  /* 0x0000000000547805 */ /* 0x000fc4000001ff00 */
[----:B------:R-:W-:Y:S02]  /*1200*/  CS2R R86, SRZ ;  /* 0x0000000000567805 */ /* 0x000fe4000001ff00 */
[----:B------:R-:W-:Y:S02]  /*1210*/  CS2R R24, SRZ ;  /* 0x0000000000187805 */ /* 0x000fe4000001ff00 */
[----:B------:R-:W-:Y:S01]  /*1220*/  CS2R R26, SRZ ;  /* 0x00000000001a7805 */ /* 0x000fe2000001ff00 */
[----:B------:R-:W-:Y:S01]  /*1230*/  IMAD.MOV.U32 R28, RZ, RZ, RZ ;  /* 0x000000ffff1c7224 */ /* 0x000fe200078e00ff */
[----:B------:R-:W-:Y:S06]  /*1240*/  @P0 BRA `(.L_x_46) ;  /* 0x0000000000300947 */ /* 0x000fec0003800000 */
[----:B-12---:R-:W4:Y:S01]  /*1250*/  S2R R3, SR_LANEID ;  /* 0x0000000000037919 */ /* 0x006f220000000000 */
[----:B------:R-:W-:Y:S05]  /*1260*/  WARPSYNC.ALL ;  /* 0x0000000000007948 */ /* 0x000fea0003800000 */
[----:B----45:R-:W-:-:S05]  /*1270*/  IMAD.SHL.U32 R6, R3, 0x4, RZ ;  /* 0x0000000403067824 */ /* 0x030fca00078e00ff */
[----:B------:R-:W1:Y:S01]  /*1280*/  LDS R3, [R6+UR8] ;  /* 0x0000000806037984 */ /* 0x000e620008000800 */
[----:B---3--:R-:W-:Y:S01]  /*1290*/  IADD3 R4, P3, R6, UR16, RZ ;  /* 0x0000001006047c10 */ /* 0x008fe2000ff7e0ff */
[----:B------:R-:W-:-:S04]  /*12a0*/  UMOV UR4, UR16 ;  /* 0x0000001000047c82 */ /* 0x000fc80008000000 */
[----:B------:R-:W-:Y:S01]  /*12b0*/  IMAD.X R5, RZ, RZ, UR17, P3 ;  /* 0x00000011ff057e24 */ /* 0x000fe200098e06ff */
[----:B------:R-:W-:-:S04]  /*12c0*/  UMOV UR5, UR17 ;  /* 0x0000001100057c82 */ /* 0x000fc80008000000 */
[----:B-1----:R1:W2:Y:S01]  /*12d0*/  ATOMG.E.EXCH.STRONG.GPU PT, RZ, [R4], R3 ;  /* 0x0000000304ff73a8 */ /* 0x0022a200041ee100 */
[----:B------:R-:W-:-:S04]  /*12e0*/  DEPBAR {5,4,3,2,1,0} ;  /* 0x0000003f0000791a */ /* 0x000fc80000000000 */
[----:B------:R1:W-:Y:S01]  /*12f0*/  UTMACCTL.IV [UR4] ;  /* 0x00000000040079b9 */ /* 0x0003e20008000000 */
[----:B------:R-:W-:Y:S01]  /*1300*/  NOP ;  /* 0x0000000000007918 */ /* 0x000fe20000000000 */
.L_x_46:
[----:B------:R-:W-:Y:S05]  /*1310*/  @P0 BRA `(.L_x_47) ;  /* 0x00000000000c0947 */ /* 0x000fea0003800000 */
[----:B------:R0:W-:Y:S01]  /*1320*/  UTMACMDFLUSH ;  /* 0x00000000000079b7 */ /* 0x0001e20000000000 */
[----:B------:R-:W-:Y:S05]  /*1330*/  @P0 BRA `(.L_x_47) ;  /* 0x0000000000040947 */ /* 0x000fea0003800000 */
[----:B------:R-:W-:-:S04]  /*1340*/  DEPBAR.LE SB0, 0x0 ;  /* 0x000080000000791a */ /* 0x000fc80000000000 */
.L_x_47:
[----:B------:R-:W-:Y:S05]  /*1350*/  WARPSYNC.ALL ;  /* 0x0000000000007948 */ /* 0x000fea0003800000 */
[----:B--2---:R-:W-:Y:S01]  /*1360*/  BAR.SYNC.DEFER_BLOCKING 0x0 ;  /* 0x0000000000007b1d */ /* 0x004fe20000010000 */
[----:B------:R-:W-:Y:S01]  /*1370*/  USHF.L.U32 UR11, UR26, 0x8, URZ ;  /* 0x000000081a0b7899 */ /* 0x000fe2000800063f */
[----:B------:R-:W-:Y:S01]  /*1380*/  IMAD.MOV.U32 R29, RZ, RZ, RZ ;  /* 0x000000ffff1d7224 */ /* 0x000fe200078e00ff */
[----:B------:R-:W-:Y:S01]  /*1390*/  USHF.L.U32 UR23, UR27, 0x6, URZ ;  /* 0x000000061b177899 */ /* 0x000fe2000800063f */
[----:B------:R-:W-:Y:S02]  /*13a0*/  CS2R R30, SRZ ;  /* 0x00000000001e7805 */ /* 0x000fe4000001ff00 */
[----:B------:R-:W-:Y:S01]  /*13b0*/  CS2R R32, SRZ ;  /* 0x0000000000207805 */ /* 0x000fe2000001ff00 */
[----:B------:R-:W-:Y:S01]  /*13c0*/  VOTEU.ALL UP0, P2 ;  /* 0x00000000003f7886 */ /* 0x000fe20001000000 */
[----:B-1----:R-:W-:Y:S01]  /*13d0*/  UMOV UR4, 0x1 ;  /* 0x0000000100047882 */ /* 0x002fe20000000000 */
[----:B------:R-:W-:-:S02]  /*13e0*/  CS2R R34, SRZ ;  /* 0x0000000000227805 */ /* 0x000fc4000001ff00 */
[----:B------:R-:W-:Y:S02]  /*13f0*/  CS2R R36, SRZ ;  /* 0x0000000000247805 */ /* 0x000fe4000001ff00 */
[----:B------:R-:W-:Y:S01]  /*1400*/  CS2R R38, SRZ ;  /* 0x0000000000267805 */ /* 0x000fe2000001ff00 */
[----:B------:R-:W-:-:S04]  /*1410*/  @!UP0 UIADD3 UR4, -UR4, 0x100000, URZ ;  /* 0x0010000004048890 */ /* 0x000fc8000fffe13f */
[----:B------:R-:W-:Y:S02]  /*1420*/  @!UP0 USHF.L.U32 UR5, UR4, 0xb, URZ ;  /* 0x0000000b04058899 */ /* 0x000fe4000800063f */
[----:B------:R-:W-:Y:S01]  /*1430*/  @!UP0 USHF.L.U32 UR4, UR4, 0x1, URZ ;  /* 0x0000000104048899 */ /* 0x000fe2000800063f */
[----:B------:R-:W-:Y:S01]  /*1440*/  CS2R R40, SRZ ;  /* 0x0000000000287805 */ /* 0x000fe2000001ff00 */
[----:B------:R-:W-:Y:S01]  /*1450*/  VOTEU.ALL UP0, P2 ;  /* 0x00000000003f7886 */ /* 0x000fe20001000000 */
[----:B------:R-:W-:Y:S02]  /*1460*/  CS2R R42, SRZ ;  /* 0x00000000002a7805 */ /* 0x000fe4000001ff00 */
[----:B------:R-:W-:Y:S02]  /*1470*/  CS2R R44, SRZ ;  /* 0x00000000002c7805 */ /* 0x000fe4000001ff00 */
[----:B------:R-:W-:Y:S02]  /*1480*/  CS2R R46, SRZ ;  /* 0x00000000002e7805 */ /* 0x000fe4000001ff00 */
[----:B------:R-:W-:-:S02]  /*1490*/  CS2R R48, SRZ ;  /* 0x0000000000307805 */ /* 0x000fc4000001ff00 */
[----:B------:R-:W-:Y:S02]  /*14a0*/  CS2R R50, SRZ ;  /* 0x0000000000327805 */ /* 0x000fe4000001ff00 */
[----:B------:R-:W-:Y:S02]  /*14b0*/  CS2R R52, SRZ ;  /* 0x0000000000347805 */ /* 0x000fe4000001ff00 */
[----:B------:R-:W-:Y:S01]  /*14c0*/  CS2R R54, SRZ ;  /* 0x0000000000367805 */ /* 0x000fe2000001ff00 */
[----:B------:R-:W1:Y:S02]  /*14d0*/  FENCE.VIEW.ASYNC.S ;  /* 0x00000000000073c6 */ /* 0x000e640000000000 */
[----:B-1----:R1:W2:Y:S01]  /*14e0*/  @!UP0 SYNCS.EXCH.64 URZ, [UR8+0x2800], UR4 ;  /* 0x00280004083f85b2 */ /* 0x0022a20008000100 */
[----:B------:R-:W-:Y:S05]  /*14f0*/  @!P1 BRA `(.L_x_48) ;  /* 0x0000000400609947 */ /* 0x000fea0003800000 */
[----:B------:R-:W-:Y:S01]  /*1500*/  SHF.R.U32.HI R3, RZ, 0x5, R0 ;  /* 0x00000005ff037819 */ /* 0x000fe20000011600 */
[----:B-1----:R-:W-:Y:S01]  /*1510*/  UIADD3 UR4, UR8, 0x2000, URZ ;  /* 0x0000200008047890 */ /* 0x002fe2000fffe03f */
[----:B------:R-:W-:Y:S02]  /*1520*/  CS2R R56, SRZ ;  /* 0x0000000000387805 */ /* 0x000fe4000001ff00 */
[----:B------:R-:W-:Y:S02]  /*1530*/  CS2R R58, SRZ ;  /* 0x00000000003a7805 */ /* 0x000fe4000001ff00 */
[----:B------:R-:W-:Y:S01]  /*1540*/  R2UR UR28, R3 ;  /* 0x00000000031c72ca */ /* 0x000fe200000e0000 */
[----:B------:R-:W-:Y:S01]  /*1550*/  USHF.R.U32.HI UR4, URZ, 0x4, UR4 ;  /* 0x000000043f047899 */ /* 0x000fe20008011604 */
        /* <DEDUP_REMOVED lines=29> */
[----:B------:R-:W-:Y:S01]  /*1730*/  CS2R R54, SRZ ;  /* 0x0000000000367805 */ /* 0x000fe2000001ff00 */
[----:B------:R-:W-:Y:S01]  /*1740*/  USGXT.U32 UR6, UR4, 0xe ;  /* 0x0000000e0406789a */ /* 0x000fe20008000000 */
[----:B------:R-:W-:Y:S01]  /*1750*/  UMOV UR10, URZ ;  /* 0x0000003f000a7c82 */ /* 0x000fe20008000000 */
[----:B------:R-:W-:-:S10]  /*1760*/  UMOV UR7, 0xc0000010 ;  /* 0xc000001000077882 */ /* 0x000fd40000000000 */
.L_x_50:
[----:B--2---:R-:W-:Y:S01]  /*1770*/  BAR.SYNC.DEFER_BLOCKING 0x0 ;  /* 0x0000000000007b1d */ /* 0x004fe20000010000 */
[----:B------:R-:W-:Y:S01]  /*1780*/  @!P2 IMAD.MOV.U32 R3, RZ, RZ, 0x2800 ;  /* 0x00002800ff03a424 */ /* 0x000fe200078e00ff */
[----:B------:R-:W-:Y:S02]  /*1790*/  ELECT P0, URZ, PT ;  /* 0x00000000003f782f */ /* 0x000fe40003800000 */
[----:B------:R-:W-:Y:S02]  /*17a0*/  ELECT P1, URZ, PT ;  /* 0x00000000003f782f */ /* 0x000fe40003820000 */
[C---:B------:R-:W-:Y:S01]  /*17b0*/  ISETP.LT.U32.AND P0, PT, R2.reuse, 0x20, P0 ;  /* 0x000000200200780c */ /* 0x040fe20000701070 */
[----:B------:R-:W-:Y:S01]  /*17c0*/  UMOV UR22, UR10 ;  /* 0x0000000a00167c82 */ /* 0x000fe20008000000 */
[----:B------:R-:W-:-:S11]  /*17d0*/  ISETP.LT.U32.AND P1, PT, R2, 0x20, P1 ;  /* 0x000000200200780c */ /* 0x000fd60000f21070 */
[----:B------:R-:W-:Y:S01]  /*17e0*/  VOTEU.ANY UP0, P0 ;  /* 0x00000000003f7886 */ /* 0x000fe20000000100 */
[----:B------:R-:W-:Y:S01]  /*17f0*/  VOTEU.ANY UP2, P0 ;  /* 0x00000000003f7886 */ /* 0x000fe20000040100 */
[----:B------:R-:W-:Y:S01]  /*1800*/  VOTEU.ANY UP1, P1 ;  /* 0x00000000003f7886 */ /* 0x000fe20000820100 */
[----:B------:R-:W-:Y:S01]  /*1810*/  VOTEU.ANY UP3, P1 ;  /* 0x00000000003f7886 */ /* 0x000fe20000860100 */
[----:B------:R1:W-:Y:S01]  /*1820*/  @!P2 SYNCS.ARRIVE.TRANS64 RZ, [UR8+0x2800], R3 ;  /* 0x00280003ffffa9a7 */ /* 0x0003e20008000008 */
[----:B------:R2:W-:Y:S06]  /*1830*/  MEMBAR.ALL.CTA ;  /* 0x0000000000007992 */ /* 0x0005ec0000008000 */
[----:B--2---:R-:W2:Y:S01]  /*1840*/  FENCE.VIEW.ASYNC.S ;  /* 0x00000000000073c6 */ /* 0x004ea20000000000 */
[----:B------:R-:W-:Y:S01]  /*1850*/  @UP0 UIADD3 UR9, UR8, 0x2800, URZ ;  /* 0x0000280008090890 */ /* 0x000fe2000fffe03f */
[----:B------:R-:W-:Y:S01]  /*1860*/  @UP0 UMOV UR4, UR24 ;  /* 0x0000001800040c82 */ /* 0x000fe20008000000 */
[----:B------:R-:W-:Y:S01]  /*1870*/  @UP0 UMOV UR5, UR25 ;  /* 0x0000001900050c82 */ /* 0x000fe20008000000 */
[----:B------:R-:W-:-:S02]  /*1880*/  @UP1 UIADD3 UR20, UR8, 0x2000, URZ ;  /* 0x0000200008141890 */ /* 0x000fc4000fffe03f */
[----:B------:R-:W-:Y:S01]  /*1890*/  @UP1 UIADD3 UR21, UR8, 0x2800, URZ ;  /* 0x0000280008151890 */ /* 0x000fe2000fffe03f */
[----:B-1----:R-:W-:Y:S01]  /*18a0*/  SHF.L.U32 R3, R9, 0x1f, RZ ;  /* 0x0000001f09037819 */ /* 0x002fe200000006ff */
[----:B------:R-:W-:Y:S01]  /*18b0*/  @UP1 UMOV UR12, UR18 ;  /* 0x00000012000c1c82 */ /* 0x000fe20008000000 */
[----:B------:R-:W-:Y:S01]  /*18c0*/  @UP1 UMOV UR13, UR19 ;  /* 0x00000013000d1c82 */ /* 0x000fe20008000000 */
[----:B--2---:R-:W-:Y:S06]  /*18d0*/  BAR.SYNC.DEFER_BLOCKING 0x0 ;  /* 0x0000000000007b1d */ /* 0x004fec0000010000 */
[----:B------:R1:W-:Y:S02]  /*18e0*/  @UP2 UTMALDG.2D [UR8], [UR4] ;  /* 0x00000008040025b4 */ /* 0x0003e40008008000 */
[----:B------:R-:W-:Y:S06]  /*18f0*/  BAR.SYNC.DEFER_BLOCKING 0x0 ;  /* 0x0000000000007b1d */ /* 0x000fec0000010000 */
[----:B------:R1:W-:Y:S02]  /*1900*/  @UP3 UTMALDG.2D [UR20], [UR12] ;  /* 0x000000140c0035b4 */ /* 0x0003e40008008000 */
[----:B------:R-:W-:Y:S06]  /*1910*/  BAR.SYNC.DEFER_BLOCKING 0x0 ;  /* 0x0000000000007b1d */ /* 0x000fec0000010000 */
[----:B------:R-:W2:Y:S02]  /*1920*/  SYNCS.PHASECHK.TRANS64.TRYWAIT P0, [UR8+0x2800], R3 ;  /* 0x00280003ff0075a7 */ /* 0x000ea40008000148 */
[----:B-12---:R-:W-:Y:S05]  /*1930*/  @!P0 BRA `(.L_x_49) ;  /* 0x0000000400c48947 */ /* 0x006fea0003800000 */
.L_x_51:
[----:B------:R-:W1:Y:S01]  /*1940*/  LDC R3, c[0x0][0x230] ;  /* 0x00008c00ff037b82 */ /* 0x000e620000000800 */
[----:B------:R-:W-:Y:S01]  /*1950*/  USHF.L.U32 UR4, UR28, 0x5, URZ ;  /* 0x000000051c047899 */ /* 0x000fe2000800063f */
[----:B------:R-:W-:Y:S02]  /*1960*/  WARPGROUP.DEPBAR.LE gsb0, 0x0 ;  /* 0x00008000000079c5 */ /* 0x000fe40000010000 */
[----:B------:R-:W-:Y:S01]  /*1970*/  UIADD3 UR10, UR10, 0x20, URZ ;  /* 0x000000200a0a7890 */ /* 0x000fe2000fffe03f */
[----:B------:R-:W-:Y:S01]  /*1980*/  WARPGROUP.ARRIVE ;  /* 0x00000000000079c5 */ /* 0x000fe20000000000 */
[----:B------:R-:W-:Y:S01]  /*1990*/  ULOP3.LUT UR4, UR4, 0x80, URZ, 0xc0, !UPT ;  /* 0x0000008004047892 */ /* 0x000fe2000f8ec03f */
[----:B------:R-:W-:Y:S01]  /*19a0*/  LOP3.LUT R9, R9, 0x1, RZ, 0x3c, !PT ;  /* 0x0000000109097812 */ /* 0x000fe200078e3cff */
[----:B------:R-:W-:Y:S01]  /*19b0*/  UMOV UR12, 0xffffff00 ;  /* 0xffffff00000c7882 */ /* 0x000fe20000000000 */
[----:B------:R-:W-:Y:S01]  /*19c0*/  UMOV UR13, 0x3fffffef ;  /* 0x3fffffef000d7882 */ /* 0x000fe20000000000 */
[----:B------:R-:W-:Y:S01]  /*19d0*/  ULEA.HI UR4, UR8, UR4, URZ, 0x1c ;  /* 0x0000000408047291 */ /* 0x000fe2000f8fe03f */
[----:B------:R-:W-:Y:S01]  /*19e0*/  UMOV UR5, URZ ;  /* 0x0000003f00057c82 */ /* 0x000fe20008000000 */
[----:B------:R-:W-:-:S02]  /*19f0*/  UMOV UR14, UR6 ;  /* 0x00000006000e7c82 */ /* 0x000fc40008000000 */
[----:B------:R-:W-:Y:S01]  /*1a00*/  ULOP3.LUT UR4, UR4, 0x3fff, URZ, 0xc0, !UPT ;  /* 0x00003fff04047892 */ /* 0x000fe2000f8ec03f */
[----:B------:R-:W-:-:S03]  /*1a10*/  UMOV UR15, UR7 ;  /* 0x00000007000f7c82 */ /* 0x000fc60008000000 */
[----:B------:R-:W-:-:S03]  /*1a20*/  UIADD3.64 UR12, UR4, -UR12, URZ ;  /* 0x8000000c040c7297 */ /* 0x000fc6000fffe03f */
[----:B------:R-:W-:Y:S02]  /*1a30*/  UMOV UR5, 0xc0000010 ;  /* 0xc000001000057882 */ /* 0x000fe40000000000 */
[----:B------:R-:W-:Y:S01]  /*1a40*/  QGMMA.64x64x32.F32.E4M3.E4M3 R56, gdesc[UR4], R56 ;  /* 0x00e00000043879f3 */ /* 0x000fe20008700838 */
[----:B-1----:R-:W-:-:S03]  /*1a50*/  ISETP.LE.AND P0, PT, R3, UR10, PT ;  /* 0x0000000a03007c0c */ /* 0x002fc6000bf03270 */
[----:B------:R-:W-:Y:S10]  /*1a60*/  QGMMA.64x64x32.F32.E4M3.E4M3 R24, gdesc[UR12], R24, gsb0 ;  /* 0x00e000000c1879f3 */ /* 0x000ff40008000818 */
[----:B------:R-:W-:Y:S05]  /*1a70*/  @!P0 BRA `(.L_x_50) ;  /* 0xfffffffc003c8947 */ /* 0x000fea000383ffff */
.L_x_48:
[----:B------:R-:W-:Y:S02]  /*1a80*/  WARPGROUP.DEPBAR.LE gsb0, 0x0 ;  /* 0x00008000000079c5 */ /* 0x000fe40000010000 */
[----:B--2---:R-:W-:Y:S01]  /*1a90*/  BAR.SYNC.DEFER_BLOCKING 0x0 ;  /* 0x0000000000007b1d */ /* 0x004fe20000010000 */
[C---:B------:R-:W-:Y:S01]  /*1aa0*/  IMAD.SHL.U32 R3, R0.reuse, 0x20, RZ ;  /* 0x0000002000037824 */ /* 0x040fe200078e00ff */
[----:B------:R-:W-:Y:S01]  /*1ab0*/  F2FP.SATFINITE.E4M3.F32.PACK_AB_MERGE_C R56, R57, R56, RZ ;  /* 0x000000383938723e */ /* 0x000fe200048070ff */
[C---:B---3--:R-:W-:Y:S01]  /*1ac0*/  IMAD.SHL.U32 R4, R0.reuse, 0x10, RZ ;  /* 0x0000001000047824 */ /* 0x048fe200078e00ff */
[----:B------:R-:W-:Y:S01]  /*1ad0*/  F2FP.SATFINITE.E4M3.F32.PACK_AB_MERGE_C R58, R59, R58, RZ ;  /* 0x0000003a3b3a723e */ /* 0x000fe200048070ff */
[----:B------:R-:W-:Y:S01]  /*1ae0*/  IMAD.SHL.U32 R0, R0, 0x2, RZ ;  /* 0x0000000200007824 */ /* 0x000fe200078e00ff */
[----:B------:R-:W-:Y:S02]  /*1af0*/  LOP3.LUT R3, R3, 0x1c00, RZ, 0xc0, !PT ;  /* 0x00001c0003037812 */ /* 0x000fe400078ec0ff */
[----:B------:R-:W-:-:S02]  /*1b00*/  ELECT P0, URZ, PT ;  /* 0x00000000003f782f */ /* 0x000fc40003800000 */
[----:B------:R-:W-:Y:S01]  /*1b10*/  F2FP.SATFINITE.E4M3.F32.PACK_AB_MERGE_C R60, R61, R60, RZ ;  /* 0x0000003c3d3c723e */ /* 0x000fe200048070ff */
[----:B------:R-:W-:Y:S01]  /*1b20*/  UMOV UR9, UR23 ;  /* 0x0000001700097c82 */ /* 0x000fe20008000000 */
[----:B------:R-:W-:Y:S01]  /*1b30*/  LOP3.LUT R3, R3, 0x1c0, R4, 0xf8, !PT ;  /* 0x000001c003037812 */ /* 0x000fe200078ef804 */
[----:B------:R-:W-:Y:S01]  /*1b40*/  UMOV UR10, UR11 ;  /* 0x0000000b000a7c82 */ /* 0x000fe20008000000 */
[----:B------:R-:W-:Y:S02]  /*1b50*/  F2FP.SATFINITE.E4M3.F32.PACK_AB_MERGE_C R62, R63, R62, RZ ;  /* 0x0000003e3f3e723e */ /* 0x000fe400048070ff */
[----:B------:R-:W-:Y:S02]  /*1b60*/  F2FP.SATFINITE.E4M3.F32.PACK_AB_MERGE_C R24, R25, R24, RZ ;  /* 0x000000181918723e */ /* 0x000fe400048070ff */
[----:B------:R-:W-:Y:S02]  /*1b70*/  F2FP.SATFINITE.E4M3.F32.PACK_AB_MERGE_C R26, R27, R26, RZ ;  /* 0x0000001a1b1a723e */ /* 0x000fe400048070ff */
[----:B------:R-:W-:-:S02]  /*1b80*/  F2FP.SATFINITE.E4M3.F32.PACK_AB_MERGE_C R28, R29, R28, RZ ;  /* 0x0000001c1d1c723e */ /* 0x000fc400048070ff */
[----:B------:R-:W-:Y:S02]  /*1b90*/  F2FP.SATFINITE.E4M3.F32.PACK_AB_MERGE_C R30, R31, R30, RZ ;  /* 0x0000001e1f1e723e */ /* 0x000fe400048070ff */
[----:B------:R-:W-:Y:S01]  /*1ba0*/  LOP3.LUT R3, R3, 0x36, R0, 0xf8, !PT ;  /* 0x0000003603037812 */ /* 0x000fe200078ef800 */
[----:B------:R-:W2:Y:S02]  /*1bb0*/  @!P2 SYNCS.CCTL.IV [UR8+0x2800] ;  /* 0x00280000ff00a9b1 */ /* 0x000ea40008000008 */
[----:B--2---:R-:W-:Y:S01]  /*1bc0*/  BAR.SYNC.DEFER_BLOCKING 0x0 ;  /* 0x0000000000007b1d */ /* 0x004fe20000010000 */
[----:B------:R-:W-:Y:S02]  /*1bd0*/  F2FP.SATFINITE.E4M3.F32.PACK_AB_MERGE_C R64, R65, R64, RZ ;  /* 0x000000404140723e */ /* 0x000fe400048070ff */
[----:B------:R-:W-:Y:S02]  /*1be0*/  F2FP.SATFINITE.E4M3.F32.PACK_AB_MERGE_C R66, R67, R66, RZ ;  /* 0x000000424342723e */ /* 0x000fe400048070ff */
[----:B------:R-:W-:-:S02]  /*1bf0*/  F2FP.SATFINITE.E4M3.F32.PACK_AB_MERGE_C R68, R69, R68, RZ ;  /* 0x000000444544723e */ /* 0x000fc400048070ff */
[----:B------:R-:W-:Y:S02]  /*1c00*/  F2FP.SATFINITE.E4M3.F32.PACK_AB_MERGE_C R70, R71, R70, RZ ;  /* 0x000000464746723e */ /* 0x000fe400048070ff */
[----:B------:R-:W-:Y:S02]  /*1c10*/  F2FP.SATFINITE.E4M3.F32.PACK_AB_MERGE_C R32, R33, R32, RZ ;  /* 0x000000202120723e */ /* 0x000fe400048070ff */
[----:B------:R-:W-:Y:S02]  /*1c20*/  F2FP.SATFINITE.E4M3.F32.PACK_AB_MERGE_C R34, R35, R34, RZ ;  /* 0x000000222322723e */ /* 0x000fe400048070ff */
[----:B------:R-:W-:Y:S02]  /*1c30*/  F2FP.SATFINITE.E4M3.F32.PACK_AB_MERGE_C R36, R37, R36, RZ ;  /* 0x000000242524723e */ /* 0x000fe400048070ff */
[----:B------:R-:W-:Y:S02]  /*1c40*/  F2FP.SATFINITE.E4M3.F32.PACK_AB_MERGE_C R38, R39, R38, RZ ;  /* 0x000000262726723e */ /* 0x000fe400048070ff */
[----:B----4-:R-:W-:-:S02]  /*1c50*/  LOP3.LUT R5, R3, 0x10, RZ, 0x3c, !PT ;  /* 0x0000001003057812 */ /* 0x010fc400078e3cff */
[----:B------:R-:W-:Y:S02]  /*1c60*/  F2FP.SATFINITE.E4M3.F32.PACK_AB_MERGE_C R72, R73, R72, RZ ;  /* 0x000000484948723e */ /* 0x000fe400048070ff */
[----:B------:R-:W-:Y:S02]  /*1c70*/  F2FP.SATFINITE.E4M3.F32.PACK_AB_MERGE_C R74, R75, R74, RZ ;  /* 0x0000004a4b4a723e */ /* 0x000fe400048070ff */
[----:B------:R-:W-:Y:S01]  /*1c80*/  F2FP.SATFINITE.E4M3.F32.PACK_AB_MERGE_C R76, R77, R76, RZ ;  /* 0x0000004c4d4c723e */ /* 0x000fe200048070ff */
[----:B------:R-:W-:Y:S01]  /*1c90*/  STS.U16 [R3+UR8], R56 ;  /* 0x0000003803007988 */ /* 0x000fe20008000408 */
[----:B------:R-:W-:Y:S02]  /*1ca0*/  F2FP.SATFINITE.E4M3.F32.PACK_AB_MERGE_C R78, R79, R78, RZ ;  /* 0x0000004e4f4e723e */ /* 0x000fe400048070ff */
[----:B------:R-:W-:Y:S01]  /*1cb0*/  F2FP.SATFINITE.E4M3.F32.PACK_AB_MERGE_C R40, R41, R40, RZ ;  /* 0x000000282928723e */ /* 0x000fe200048070ff */
[----:B------:R-:W-:Y:S01]  /*1cc0*/  STS.U16 [R3+UR8+0x200], R58 ;  /* 0x0002003a03007988 */ /* 0x000fe20008000408 */
[----:B------:R-:W-:-:S02]  /*1cd0*/  F2FP.SATFINITE.E4M3.F32.PACK_AB_MERGE_C R42, R43, R42, RZ ;  /* 0x0000002a2b2a723e */ /* 0x000fc400048070ff */
[----:B------:R-:W-:Y:S01]  /*1ce0*/  F2FP.SATFINITE.E4M3.F32.PACK_AB_MERGE_C R44, R45, R44, RZ ;  /* 0x0000002c2d2c723e */ /* 0x000fe200048070ff */
[----:B------:R-:W-:Y:S01]  /*1cf0*/  STS.U16 [R3+UR8+0x8], R60 ;  /* 0x0000083c03007988 */ /* 0x000fe20008000408 */
[----:B------:R-:W-:Y:S02]  /*1d00*/  F2FP.SATFINITE.E4M3.F32.PACK_AB_MERGE_C R46, R47, R46, RZ ;  /* 0x0000002e2f2e723e */ /* 0x000fe400048070ff */
[----:B------:R-:W-:Y:S01]  /*1d10*/  LOP3.LUT R7, R3, 0x20, RZ, 0x3c, !PT ;  /* 0x0000002003077812 */ /* 0x000fe200078e3cff */
[----:B------:R-:W-:Y:S01]  /*1d20*/  STS.U16 [R3+UR8+0x208], R62 ;  /* 0x0002083e03007988 */ /* 0x000fe20008000408 */
[----:B------:R-:W-:Y:S02]  /*1d30*/  F2FP.SATFINITE.E4M3.F32.PACK_AB_MERGE_C R80, R81, R80, RZ ;  /* 0x000000505150723e */ /* 0x000fe400048070ff */
[----:B------:R-:W-:Y:S01]  /*1d40*/  F2FP.SATFINITE.E4M3.F32.PACK_AB_MERGE_C R82, R83, R82, RZ ;  /* 0x000000525352723e */ /* 0x000fe200048070ff */
[----:B------:R-:W-:Y:S01]  /*1d50*/  STS.U16 [R3+UR8+0x2000], R24 ;  /* 0x0020001803007988 */ /* 0x000fe20008000408 */
[----:B------:R-:W-:-:S02]  /*1d60*/  F2FP.SATFINITE.E4M3.F32.PACK_AB_MERGE_C R84, R85, R84, RZ ;  /* 0x000000545554723e */ /* 0x000fc400048070ff */
[----:B------:R-:W-:Y:S01]  /*1d70*/  F2FP.SATFINITE.E4M3.F32.PACK_AB_MERGE_C R86, R87, R86, RZ ;  /* 0x000000565756723e */ /* 0x000fe200048070ff */
[----:B------:R-:W-:Y:S01]  /*1d80*/  STS.U16 [R3+UR8+0x2200], R26 ;  /* 0x0022001a03007988 */ /* 0x000fe20008000408 */
[----:B------:R-:W-:Y:S02]  /*1d90*/  F2FP.SATFINITE.E4M3.F32.PACK_AB_MERGE_C R48, R49, R48, RZ ;  /* 0x000000303130723e */ /* 0x000fe400048070ff */
[----:B------:R-:W-:Y:S01]  /*1da0*/  F2FP.SATFINITE.E4M3.F32.PACK_AB_MERGE_C R50, R51, R50, RZ ;  /* 0x000000323332723e */ /* 0x000fe200048070ff */
[----:B------:R-:W-:Y:S01]  /*1db0*/  STS.U16 [R3+UR8+0x2008], R28 ;  /* 0x0020081c03007988 */ /* 0x000fe20008000408 */
[----:B------:R-:W-:Y:S02]  /*1dc0*/  F2FP.SATFINITE.E4M3.F32.PACK_AB_MERGE_C R52, R53, R52, RZ ;  /* 0x000000343534723e */ /* 0x000fe400048070ff */
[----:B------:R-:W-:Y:S01]  /*1dd0*/  F2FP.SATFINITE.E4M3.F32.PACK_AB_MERGE_C R54, R55, R54, RZ ;  /* 0x000000363736723e */ /* 0x000fe200048070ff */
[----:B------:R2:W-:Y:S01]  /*1de0*/  STS.U16 [R3+UR8+0x2208], R30 ;  /* 0x0022081e03007988 */ /* 0x0005e20008000408 */
[----:B------:R-:W-:-:S03]  /*1df0*/  ISETP.LT.U32.AND P0, PT, R2, 0x20, P0 ;  /* 0x000000200200780c */ /* 0x000fc60000701070 */
[----:B------:R-:W-:Y:S04]  /*1e00*/  STS.U16 [R5+UR8], R64 ;  /* 0x0000004005007988 */ /* 0x000fe80008000408 */
[----:B------:R-:W-:Y:S01]  /*1e10*/  STS.U16 [R5+UR8+0x200], R66 ;  /* 0x0002004205007988 */ /* 0x000fe20008000408 */
[----:B--2---:R-:W-:-:S03]  /*1e20*/  LOP3.LUT R3, R3, 0x30, RZ, 0x3c, !PT ;  /* 0x0000003003037812 */ /* 0x004fc600078e3cff */
[----:B------:R-:W-:Y:S02]  /*1e30*/  STS.U16 [R5+UR8+0x8], R68 ;  /* 0x0000084405007988 */ /* 0x000fe40008000408 */
[----:B------:R-:W-:Y:S01]  /*1e40*/  VOTEU.ANY UP0, P0 ;  /* 0x00000000003f7886 */ /* 0x000fe20000000100 */
[----:B------:R-:W-:Y:S01]  /*1e50*/  VOTEU.ANY UP1, P0 ;  /* 0x00000000003f7886 */ /* 0x000fe20000020100 */
[----:B------:R-:W-:Y:S03]  /*1e60*/  STS.U16 [R5+UR8+0x208], R70 ;  /* 0x0002084605007988 */ /* 0x000fe60008000408 */
[----:B-1----:R-:W-:Y:S01]  /*1e70*/  @UP0 UMOV UR4, UR16 ;  /* 0x0000001000040c82 */ /* 0x002fe20008000000 */
[----:B------:R-:W-:Y:S01]  /*1e80*/  STS.U16 [R5+UR8+0x2000], R32 ;  /* 0x0020002005007988 */ /* 0x000fe20008000408 */
[----:B------:R-:W-:-:S03]  /*1e90*/  @UP0 UMOV UR5, UR17 ;  /* 0x0000001100050c82 */ /* 0x000fc60008000000 */
[----:B------:R-:W-:Y:S04]  /*1ea0*/  STS.U16 [R5+UR8+0x2200], R34 ;  /* 0x0022002205007988 */ /* 0x000fe80008000408 */
[----:B------:R-:W-:Y:S04]  /*1eb0*/  STS.U16 [R5+UR8+0x2008], R36 ;  /* 0x0020082405007988 */ /* 0x000fe80008000408 */
[----:B------:R-:W-:Y:S04]  /*1ec0*/  STS.U16 [R5+UR8+0x2208], R38 ;  /* 0x0022082605007988 */ /* 0x000fe80008000408 */
[----:B------:R-:W-:Y:S04]  /*1ed0*/  STS.U16 [R7+UR8], R72 ;  /* 0x0000004807007988 */ /* 0x000fe80008000408 */
[----:B------:R-:W-:Y:S04]  /*1ee0*/  STS.U16 [R7+UR8+0x200], R74 ;  /* 0x0002004a07007988 */ /* 0x000fe80008000408 */
[----:B------:R-:W-:Y:S04]  /*1ef0*/  STS.U16 [R7+UR8+0x8], R76 ;  /* 0x0000084c07007988 */ /* 0x000fe80008000408 */
[----:B------:R-:W-:Y:S04]  /*1f00*/  STS.U16 [R7+UR8+0x208], R78 ;  /* 0x0002084e07007988 */ /* 0x000fe80008000408 */
[----:B------:R-:W-:Y:S04]  /*1f10*/  STS.U16 [R7+UR8+0x2000], R40 ;  /* 0x0020002807007988 */ /* 0x000fe80008000408 */
        /* <DEDUP_REMOVED lines=10> */
[----:B------:R-:W-:Y:S01]  /*1fc0*/  STS.U16 [R3+UR8+0x2208], R54 ;  /* 0x0022083603007988 */ /* 0x000fe20008000408 */
[----:B------:R1:W-:Y:S06]  /*1fd0*/  MEMBAR.ALL.CTA ;  /* 0x0000000000007992 */ /* 0x0003ec0000008000 */
[----:B-1----:R-:W1:Y:S02]  /*1fe0*/  FENCE.VIEW.ASYNC.S ;  /* 0x00000000000073c6 */ /* 0x002e640000000000 */
[----:B-1----:R-:W-:Y:S06]  /*1ff0*/  BAR.SYNC.DEFER_BLOCKING 0x0 ;  /* 0x0000000000007b1d */ /* 0x002fec0000010000 */
[----:B------:R1:W-:Y:S01]  /*2000*/  @UP1 UTMASTG.2D [UR8], [UR4] ;  /* 0x00000008040013b5 */ /* 0x0003e20008008000 */
[----:B------:R0:W-:Y:S01]  /*2010*/  UTMACMDFLUSH ;  /* 0x00000000000079b7 */ /* 0x0001e20000000000 */
[----:B------:R-:W-:-:S04]  /*2020*/  DEPBAR.LE SB0, 0x0 ;  /* 0x000080000000791a */ /* 0x000fc80000000000 */
[----:B------:R-:W-:Y:S06]  /*2030*/  BAR.SYNC.DEFER_BLOCKING 0x0 ;  /* 0x0000000000007b1d */ /* 0x000fec0000010000 */
[----:B-1----:R-:W-:Y:S05]  /*2040*/  EXIT ;  /* 0x000000000000794d */ /* 0x002fea0003800000 */
.L_x_49:
[----:B------:R-:W1:Y:S02]  /*2050*/  SYNCS.PHASECHK.TRANS64.TRYWAIT P0, [UR8+0x2800], R3 ;  /* 0x00280003ff0075a7 */ /* 0x000e640008000148 */
[----:B-1----:R-:W-:Y:S05]  /*2060*/  @!P0 BRA `(.L_x_49) ;  /* 0xfffffffc00f88947 */ /* 0x002fea000383ffff */
[----:B------:R-:W-:Y:S05]  /*2070*/  BRA `(.L_x_51) ;  /* 0xfffffff800307947 */ /* 0x000fea000383ffff */
.L_x_52:
[----:B------:R-:W-:-:S00]  /*2080*/  BRA `(.L_x_52) ;  /* 0xfffffffc00fc7947 */ /* 0x000fc0000383ffff */
[----:B------:R-:W-:-:S00]  /*2090*/  NOP ;  /* 0x0000000000007918 */ /* 0x000fc00000000000 */
        /* <DEDUP_REMOVED lines=14> */
.L_x_53:


//--------------------- .nv.shared.gluon_wgmma    --------------------------
	.section	.nv.shared.gluon_wgmma,"aw",@nobits
	.sectionflags	@""
	.align	16
	.zero		1024


//--------------------- .nv.shared.reserved.0     --------------------------
	.section	.nv.shared.reserved.0,"aw",@nobits
	.weak		__nv_reservedSMEM_offset_0_alias
	.size		__nv_reservedSMEM_offset_0_alias, 0, 0
	.other		__nv_reservedSMEM_offset_0_alias,@"STO_CUDA_RESERVED_SHARED STV_DEFAULT"
__nv_reservedSMEM_offset_0_alias:
	.zero		0


//--------------------- .nv.constant0.gluon_wgmma --------------------------
	.section	.nv.constant0.gluon_wgmma,"a",@progbits
	.sectionflags	@""
	.align	4
.nv.constant0.gluon_wgmma:
	.zero		608


//--------------------- SYMBOLS --------------------------

	.type		.nv.reservedSmem.offset0,@object
	.size		.nv.reservedSmem.offset0,0x4
